	.target	sm_90a

	.elftype	@"ET_EXEC"


//--------------------- .note.nv.tkinfo           --------------------------
	.section	.note.nv.tkinfo,"",@"SHT_NOTE"
	.sectionflags	@"SHF_NOTE_NV_TKINFO"
	.tkinfo
        /*0018*/ 	.word	0x00000002
        /*0030*/ 	.string	""
        /*0030*/ 	.string	"ptxas"
        /*0030*/ 	.string	"Cuda compilation tools, release 13.0, V13.0.88"
        /*0030*/ 	.string	"Build cuda_13.0.r13.0/compiler.36424714_0"
        /*0030*/ 	.string	"-arch sm_90a -m 64 "



//--------------------- .note.nv.cuinfo           --------------------------
	.section	.note.nv.cuinfo,"",@"SHT_NOTE"
	.sectionflags	@"SHF_NOTE_NV_CUINFO"
        /*0018*/ 	.short	0x0002
        /*001a*/ 	.short	0x005a
        /*001c*/ 	.short	0x0082
	.zero		2


//--------------------- .nv.info                  --------------------------
	.section	.nv.info,"",@"SHT_CUDA_INFO"
	.align	4


	//----- nvinfo : EIATTR_REGCOUNT
	.align		4
        /*0000*/ 	.byte	0x04, 0x2f
        /*0002*/ 	.short	(.L_12 - .L_11)
	.align		4
.L_11:
        /*0004*/ 	.word	index@(_ZN7cutlass13device_kernelINS_4gemm6kernel13GemmUniversalIN4cute5tupleIJiiiiEEENS1_10collective13CollectiveMmaINS1_37MainloopSm90TmaGmmaWarpSpecializedFP8ILi9ENS5_IJNS4_1CILi4EEENSA_ILi2EEENSA_ILi1EEEEEENS1_32KernelTmaWarpSpecializedPingpongEEENS5_IJNSA_ILi64EEENSA_ILi128EEESI_EEENS_12float_e5m2_tENS5_IJlSD_lEEESK_SL_NS4_8TiledMMAINS4_8MMA_AtomIJNS4_4SM904GMMA31MMA_64x128x32_F32E5M2E5M2_SS_TNILNSP_7ScaleInE1ELSR_1EEEEEENS4_6LayoutINS5_IJSD_SD_SD_EEENS5_IJNSA_ILi0EEESW_SW_EEEEENS5_IJNS4_10UnderscoreESZ_SZ_EEEEENS4_23SM90_TMA_LOAD_MULTICASTENS4_14ComposedLayoutINS4_7SwizzleILi3ELi4ELi3EEENS4_18smem_ptr_flag_bitsILi8EEENSU_INS5_IJNSA_ILi8EEESI_EEENS5_IJSI_SD_EEEEEEEvNS4_8identityES12_S1C_vS1D_EENS_8epilogue10collective6detail29Sm90TmaWarpSpecializedAdapterINS1G_15DefaultEpilogueISK_SL_SL_NS1F_6thread17LinearCombinationISK_Li1EffLNS1K_9ScaleType4KindE0ELNS_15FloatRoundStyleE2ESK_EENS1_15EpilogueDefaultEEEEEvvEEEEvNT_6ParamsE)
        /*0008*/ 	.word	0x000000a8


	//----- nvinfo : EIATTR_FRAME_SIZE
	.align		4
.L_12:
        /*000c*/ 	.byte	0x04, 0x11
        /*000e*/ 	.short	(.L_14 - .L_13)
	.align		4
.L_13:
        /*0010*/ 	.word	index@(_ZN7cutlass13device_kernelINS_4gemm6kernel13GemmUniversalIN4cute5tupleIJiiiiEEENS1_10collective13CollectiveMmaINS1_37MainloopSm90TmaGmmaWarpSpecializedFP8ILi9ENS5_IJNS4_1CILi4EEENSA_ILi2EEENSA_ILi1EEEEEENS1_32KernelTmaWarpSpecializedPingpongEEENS5_IJNSA_ILi64EEENSA_ILi128EEESI_EEENS_12float_e5m2_tENS5_IJlSD_lEEESK_SL_NS4_8TiledMMAINS4_8MMA_AtomIJNS4_4SM904GMMA31MMA_64x128x32_F32E5M2E5M2_SS_TNILNSP_7ScaleInE1ELSR_1EEEEEENS4_6LayoutINS5_IJSD_SD_SD_EEENS5_IJNSA_ILi0EEESW_SW_EEEEENS5_IJNS4_10UnderscoreESZ_SZ_EEEEENS4_23SM90_TMA_LOAD_MULTICASTENS4_14ComposedLayoutINS4_7SwizzleILi3ELi4ELi3EEENS4_18smem_ptr_flag_bitsILi8EEENSU_INS5_IJNSA_ILi8EEESI_EEENS5_IJSI_SD_EEEEEEEvNS4_8identityES12_S1C_vS1D_EENS_8epilogue10collective6detail29Sm90TmaWarpSpecializedAdapterINS1G_15DefaultEpilogueISK_SL_SL_NS1F_6thread17LinearCombinationISK_Li1EffLNS1K_9ScaleType4KindE0ELNS_15FloatRoundStyleE2ESK_EENS1_15EpilogueDefaultEEEEEvvEEEEvNT_6ParamsE)
        /*0014*/ 	.word	0x00000000


	//----- nvinfo : EIATTR_MIN_STACK_SIZE
	.align		4
.L_14:
        /*0018*/ 	.byte	0x04, 0x12
        /*001a*/ 	.short	(.L_16 - .L_15)
	.align		4
.L_15:
        /*001c*/ 	.word	index@(_ZN7cutlass13device_kernelINS_4gemm6kernel13GemmUniversalIN4cute5tupleIJiiiiEEENS1_10collective13CollectiveMmaINS1_37MainloopSm90TmaGmmaWarpSpecializedFP8ILi9ENS5_IJNS4_1CILi4EEENSA_ILi2EEENSA_ILi1EEEEEENS1_32KernelTmaWarpSpecializedPingpongEEENS5_IJNSA_ILi64EEENSA_ILi128EEESI_EEENS_12float_e5m2_tENS5_IJlSD_lEEESK_SL_NS4_8TiledMMAINS4_8MMA_AtomIJNS4_4SM904GMMA31MMA_64x128x32_F32E5M2E5M2_SS_TNILNSP_7ScaleInE1ELSR_1EEEEEENS4_6LayoutINS5_IJSD_SD_SD_EEENS5_IJNSA_ILi0EEESW_SW_EEEEENS5_IJNS4_10UnderscoreESZ_SZ_EEEEENS4_23SM90_TMA_LOAD_MULTICASTENS4_14ComposedLayoutINS4_7SwizzleILi3ELi4ELi3EEENS4_18smem_ptr_flag_bitsILi8EEENSU_INS5_IJNSA_ILi8EEESI_EEENS5_IJSI_SD_EEEEEEEvNS4_8identityES12_S1C_vS1D_EENS_8epilogue10collective6detail29Sm90TmaWarpSpecializedAdapterINS1G_15DefaultEpilogueISK_SL_SL_NS1F_6thread17LinearCombinationISK_Li1EffLNS1K_9ScaleType4KindE0ELNS_15FloatRoundStyleE2ESK_EENS1_15EpilogueDefaultEEEEEvvEEEEvNT_6ParamsE)
        /*0020*/ 	.word	0x00000000
.L_16:


//--------------------- .nv.compat                --------------------------
	.section	.nv.compat,"",@"SHT_CUDA_COMPAT_INFO"
	.align	4
        /*0000*/ 	.byte	0x02, 0x09, 0x01, 0x00, 0x02, 0x02, 0x04, 0x00, 0x02, 0x05, 0x05, 0x00, 0x03, 0x07, 0x01, 0x01
        /*0010*/ 	.byte	0x02, 0x03, 0x01, 0x00, 0x02, 0x06, 0x01, 0x00, 0x04, 0x0b, 0x08, 0x00, 0x00, 0x00, 0x00, 0x00
        /*0020*/ 	.byte	0x00, 0x00, 0x00, 0x00


//--------------------- .nv.info._ZN7cutlass13device_kernelINS_4gemm6kernel13GemmUniversalIN4cute5tupleIJiiiiEEENS1_10collective13CollectiveMmaINS1_37MainloopSm90TmaGmmaWarpSpecializedFP8ILi9ENS5_IJNS4_1CILi4EEENSA_ILi2EEENSA_ILi1EEEEEENS1_32KernelTmaWarpSpecializedPingpongEEENS5_IJNSA_ILi64EEENSA_ILi128EEESI_EEENS_12float_e5m2_tENS5_IJlSD_lEEESK_SL_NS4_8TiledMMAINS4_8MMA_AtomIJNS4_4SM904GMMA31MMA_64x128x32_F32E5M2E5M2_SS_TNILNSP_7ScaleInE1ELSR_1EEEEEENS4_6LayoutINS5_IJSD_SD_SD_EEENS5_IJNSA_ILi0EEESW_SW_EEEEENS5_IJNS4_10UnderscoreESZ_SZ_EEEEENS4_23SM90_TMA_LOAD_MULTICASTENS4_14ComposedLayoutINS4_7SwizzleILi3ELi4ELi3EEENS4_18smem_ptr_flag_bitsILi8EEENSU_INS5_IJNSA_ILi8EEESI_EEENS5_IJSI_SD_EEEEEEEvNS4_8identityES12_S1C_vS1D_EENS_8epilogue10collective6detail29Sm90TmaWarpSpecializedAdapterINS1G_15DefaultEpilogueISK_SL_SL_NS1F_6thread17LinearCombinationISK_Li1EffLNS1K_9ScaleType4KindE0ELNS_15FloatRoundStyleE2ESK_EENS1_15EpilogueDefaultEEEEEvvEEEEvNT_6ParamsE --------------------------
	.section	.nv.info._ZN7cutlass13device_kernelINS_4gemm6kernel13GemmUniversalIN4cute5tupleIJiiiiEEENS1_10collective13CollectiveMmaINS1_37MainloopSm90TmaGmmaWarpSpecializedFP8ILi9ENS5_IJNS4_1CILi4EEENSA_ILi2EEENSA_ILi1EEEEEENS1_32KernelTmaWarpSpecializedPingpongEEENS5_IJNSA_ILi64EEENSA_ILi128EEESI_EEENS_12float_e5m2_tENS5_IJlSD_lEEESK_SL_NS4_8TiledMMAINS4_8MMA_AtomIJNS4_4SM904GMMA31MMA_64x128x32_F32E5M2E5M2_SS_TNILNSP_7ScaleInE1ELSR_1EEEEEENS4_6LayoutINS5_IJSD_SD_SD_EEENS5_IJNSA_ILi0EEESW_SW_EEEEENS5_IJNS4_10UnderscoreESZ_SZ_EEEEENS4_23SM90_TMA_LOAD_MULTICASTENS4_14ComposedLayoutINS4_7SwizzleILi3ELi4ELi3EEENS4_18smem_ptr_flag_bitsILi8EEENSU_INS5_IJNSA_ILi8EEESI_EEENS5_IJSI_SD_EEEEEEEvNS4_8identityES12_S1C_vS1D_EENS_8epilogue10collective6detail29Sm90TmaWarpSpecializedAdapterINS1G_15DefaultEpilogueISK_SL_SL_NS1F_6thread17LinearCombinationISK_Li1EffLNS1K_9ScaleType4KindE0ELNS_15FloatRoundStyleE2ESK_EENS1_15EpilogueDefaultEEEEEvvEEEEvNT_6ParamsE,"",@"SHT_CUDA_INFO"
	.sectionflags	@""
	.align	4


	//----- nvinfo : EIATTR_CUDA_API_VERSION
	.align		4
        /*0000*/ 	.byte	0x04, 0x37
        /*0002*/ 	.short	(.L_18 - .L_17)
.L_17:
        /*0004*/ 	.word	0x00000082


	//----- nvinfo : EIATTR_KPARAM_INFO
	.align		4
.L_18:
        /*0008*/ 	.byte	0x04, 0x17
        /*000a*/ 	.short	(.L_20 - .L_19)
.L_19:
        /*000c*/ 	.word	0x00000000
        /*0010*/ 	.short	0x0000
        /*0012*/ 	.short	0x0070
        /*0014*/ 	.byte	0x00, 0xf0, 0x01, 0x10


	//----- nvinfo : EIATTR_SPARSE_MMA_MASK
	.align		4
.L_20:
        /*0018*/ 	.byte	0x03, 0x50
        /*001a*/ 	.short	0x0000


	//----- nvinfo : EIATTR_MAXREG_COUNT
	.align		4
        /*001c*/ 	.byte	0x03, 0x1b
        /*001e*/ 	.short	0x00a8


	//----- nvinfo : EIATTR_NUM_BARRIERS
	.align		4
        /*0020*/ 	.byte	0x02, 0x4c
        /*0022*/ 	.byte	0x01
	.zero		1


	//----- nvinfo : EIATTR_MERCURY_ISA_VERSION
	.align		4
        /*0024*/ 	.byte	0x03, 0x5f
        /*0026*/ 	.short	0x0101


	//----- nvinfo : EIATTR_INT_WARP_WIDE_INSTR_OFFSETS
	.align		4
        /*0028*/ 	.byte	0x04, 0x31
        /*002a*/ 	.short	(.L_22 - .L_21)


	//   ....[0]....
.L_21:
        /*002c*/ 	.word	0x000005d0


	//   ....[1]....
        /*0030*/ 	.word	0x00000610


	//   ....[2]....
        /*0034*/ 	.word	0x00000680


	//   ....[3]....
        /*0038*/ 	.word	0x00000690


	//   ....[4]....
        /*003c*/ 	.word	0x000006a0


	//   ....[5]....
        /*0040*/ 	.word	0x000006b0


	//   ....[6]....
        /*0044*/ 	.word	0x00000850


	//   ....[7]....
        /*0048*/ 	.word	0x000008b0


	//   ....[8]....
        /*004c*/ 	.word	0x00003380


	//----- nvinfo : EIATTR_COOP_GROUP_MASK_REGIDS
	.align		4
.L_22:
        /*0050*/ 	.byte	0x04, 0x29
        /*0052*/ 	.short	(.L_24 - .L_23)


	//   ....[0]....
.L_23:
        /*0054*/ 	.word	0xffffffff


	//   ....[1]....
        /*0058*/ 	.word	0xffffffff


	//   ....[2]....
        /*005c*/ 	.word	0xffffffff


	//   ....[3]....
        /*0060*/ 	.word	0xffffffff


	//   ....[4]....
        /*0064*/ 	.word	0xffffffff


	//   ....[5]....
        /*0068*/ 	.word	0xffffffff


	//   ....[6]....
        /*006c*/ 	.word	0xffffffff


	//----- nvinfo : EIATTR_COOP_GROUP_INSTR_OFFSETS
	.align		4
.L_24:
        /*0070*/ 	.byte	0x04, 0x28
        /*0072*/ 	.short	(.L_26 - .L_25)


	//   ....[0]....
.L_25:
        /*0074*/ 	.word	0x00000060


	//   ....[1]....
        /*0078*/ 	.word	0x00000070


	//   ....[2]....
        /*007c*/ 	.word	0x00000130


	//   ....[3]....
        /*0080*/ 	.word	0x000003a0


	//   ....[4]....
        /*0084*/ 	.word	0x000003e0


	//   ....[5]....
        /*0088*/ 	.word	0x00000470


	//   ....[6]....
        /*008c*/ 	.word	0x00000a40


	//----- nvinfo : EIATTR_REG_RECONFIG
	.align		4
.L_26:
        /*0090*/ 	.byte	0x01, 0x54
	.zero		2


	//----- nvinfo : EIATTR_MBARRIER_INSTR_OFFSETS
	.align		4
        /*0094*/ 	.byte	0x04, 0x39
        /*0096*/ 	.short	(.L_28 - .L_27)


	//   ....[0]....
.L_27:
        /*0098*/ 	.word	0x00000250
        /*009c*/ 	.word	0x000000ff
        /*00a0*/ 	.word	0x00000000
        /*00a4*/ 	.short	0x0100
        /*00a6*/ 	.byte	0x08
	.zero		1


	//   ....[1]....
        /*00a8*/ 	.word	0x00000260
        /*00ac*/ 	.word	0x000000ff
        /*00b0*/ 	.word	0x00000048
        /*00b4*/ 	.short	0x0100
        /*00b6*/ 	.byte	0x08
	.zero		1


	//   ....[2]....
        /*00b8*/ 	.word	0x00000270
        /*00bc*/ 	.word	0x000000ff
        /*00c0*/ 	.word	0x00000008
        /*00c4*/ 	.short	0x0100
        /*00c6*/ 	.byte	0x08
	.zero		1


	//   ....[3]....
        /*00c8*/ 	.word	0x00000280
        /*00cc*/ 	.word	0x000000ff
        /*00d0*/ 	.word	0x00000050
        /*00d4*/ 	.short	0x0100
        /*00d6*/ 	.byte	0x08
	.zero		1


	//   ....[4]....
        /*00d8*/ 	.word	0x00000290
        /*00dc*/ 	.word	0x000000ff
        /*00e0*/ 	.word	0x00000010
        /*00e4*/ 	.short	0x0100
        /*00e6*/ 	.byte	0x08
	.zero		1


	//   ....[5]....
        /*00e8*/ 	.word	0x000002a0
        /*00ec*/ 	.word	0x000000ff
        /*00f0*/ 	.word	0x00000058
        /*00f4*/ 	.short	0x0100
        /*00f6*/ 	.byte	0x08
	.zero		1


	//   ....[6]....
        /*00f8*/ 	.word	0x000002b0
        /*00fc*/ 	.word	0x000000ff
        /*0100*/ 	.word	0x00000018
        /*0104*/ 	.short	0x0100
        /*0106*/ 	.byte	0x08
	.zero		1


	//   ....[7]....
        /*0108*/ 	.word	0x000002c0
        /*010c*/ 	.word	0x000000ff
        /*0110*/ 	.word	0x00000060
        /*0114*/ 	.short	0x0100
        /*0116*/ 	.byte	0x08
	.zero		1


	//   ....[8]....
        /*0118*/ 	.word	0x000002d0
        /*011c*/ 	.word	0x000000ff
        /*0120*/ 	.word	0x00000020
        /*0124*/ 	.short	0x0100
        /*0126*/ 	.byte	0x08
	.zero		1


	//   ....[9]....
        /*0128*/ 	.word	0x000002e0
        /*012c*/ 	.word	0x000000ff
        /*0130*/ 	.word	0x00000068
        /*0134*/ 	.short	0x0100
        /*0136*/ 	.byte	0x08
	.zero		1


	//   ....[10]....
        /*0138*/ 	.word	0x000002f0
        /*013c*/ 	.word	0x000000ff
        /*0140*/ 	.word	0x00000028
        /*0144*/ 	.short	0x0100
        /*0146*/ 	.byte	0x08
	.zero		1


	//   ....[11]....
        /*0148*/ 	.word	0x00000300
        /*014c*/ 	.word	0x000000ff
        /*0150*/ 	.word	0x00000070
        /*0154*/ 	.short	0x0100
        /*0156*/ 	.byte	0x08
	.zero		1


	//   ....[12]....
        /*0158*/ 	.word	0x00000310
        /*015c*/ 	.word	0x000000ff
        /*0160*/ 	.word	0x00000030
        /*0164*/ 	.short	0x0100
        /*0166*/ 	.byte	0x08
	.zero		1


	//   ....[13]....
        /*0168*/ 	.word	0x00000320
        /*016c*/ 	.word	0x000000ff
        /*0170*/ 	.word	0x00000078
        /*0174*/ 	.short	0x0100
        /*0176*/ 	.byte	0x08
	.zero		1


	//   ....[14]....
        /*0178*/ 	.word	0x00000330
        /*017c*/ 	.word	0x000000ff
        /*0180*/ 	.word	0x00000038
        /*0184*/ 	.short	0x0100
        /*0186*/ 	.byte	0x08
	.zero		1


	//   ....[15]....
        /*0188*/ 	.word	0x00000340
        /*018c*/ 	.word	0x000000ff
        /*0190*/ 	.word	0x00000080
        /*0194*/ 	.short	0x0100
        /*0196*/ 	.byte	0x08
	.zero		1


	//   ....[16]....
        /*0198*/ 	.word	0x00000350
        /*019c*/ 	.word	0x000000ff
        /*01a0*/ 	.word	0x00000040
        /*01a4*/ 	.short	0x0100
        /*01a6*/ 	.byte	0x08
	.zero		1


	//   ....[17]....
        /*01a8*/ 	.word	0x00000360
        /*01ac*/ 	.word	0x000000ff
        /*01b0*/ 	.word	0x00000088
        /*01b4*/ 	.short	0x0100
        /*01b6*/ 	.byte	0x08
	.zero		1


	//   ....[18]....
        /*01b8*/ 	.word	0x000008a0
        /*01bc*/ 	.word	0x000000ff
        /*01c0*/ 	.word	0x000000c0
        /*01c4*/ 	.short	0x0100
        /*01c6*/ 	.byte	0x08
	.zero		1


	//   ....[19]....
        /*01c8*/ 	.word	0x00000950
        /*01cc*/ 	.word	0x000000ff
        /*01d0*/ 	.word	0x000000c8
        /*01d4*/ 	.short	0x0100
        /*01d6*/ 	.byte	0x08
	.zero		1


	//   ....[20]....
        /*01d8*/ 	.word	0x000009c0
        /*01dc*/ 	.word	0x000000ff
        /*01e0*/ 	.word	0x000000a0
        /*01e4*/ 	.short	0x0100
        /*01e6*/ 	.byte	0x09
	.zero		1


	//   ....[21]....
        /*01e8*/ 	.word	0x000009d0
        /*01ec*/ 	.word	0x000000ff
        /*01f0*/ 	.word	0x000000a8
        /*01f4*/ 	.short	0x0100
        /*01f6*/ 	.byte	0x09
	.zero		1


	//   ....[22]....
        /*01f8*/ 	.word	0x000009e0
        /*01fc*/ 	.word	0x000000ff
        /*0200*/ 	.word	0x000000b0
        /*0204*/ 	.short	0x0100
        /*0206*/ 	.byte	0x09
	.zero		1


	//   ....[23]....
        /*0208*/ 	.word	0x000009f0
        /*020c*/ 	.word	0x000000ff
        /*0210*/ 	.word	0x000000b8
        /*0214*/ 	.short	0x0100
        /*0216*/ 	.byte	0x09
	.zero		1


	//   ....[24]....
        /*0218*/ 	.word	0x00001750
        /*021c*/ 	.word	0x000000ff
        /*0220*/ 	.word	0xfffffff8
        /*0224*/ 	.short	0x010a
        /*0226*/ 	.byte	0x0b
	.zero		1


	//   ....[25]....
        /*0228*/ 	.word	0x00001c30
        /*022c*/ 	.word	0x000000ff
        /*0230*/ 	.word	0x00000000
        /*0234*/ 	.short	0x010a
        /*0236*/ 	.byte	0x06
	.zero		1


	//   ....[26]....
        /*0238*/ 	.word	0x00001c70
        /*023c*/ 	.word	0x000000ff
        /*0240*/ 	.word	0x00000000
        /*0244*/ 	.short	0x010a
        /*0246*/ 	.byte	0x06
	.zero		1


	//   ....[27]....
        /*0248*/ 	.word	0x00002630
        /*024c*/ 	.word	0x000000ff
        /*0250*/ 	.word	0x00000000
        /*0254*/ 	.short	0x010a
        /*0256*/ 	.byte	0x10
	.zero		1


	//   ....[28]....
        /*0258*/ 	.word	0x00002670
        /*025c*/ 	.word	0x000000ff
        /*0260*/ 	.word	0x00000000
        /*0264*/ 	.short	0x010a
        /*0266*/ 	.byte	0x10
	.zero		1


	//   ....[29]....
        /*0268*/ 	.word	0x00002d90
        /*026c*/ 	.word	0x00000015
        /*0270*/ 	.word	0x00000000
        /*0274*/ 	.short	0x0101
        /*0276*/ 	.byte	0x3f
	.zero		1


	//   ....[30]....
        /*0278*/ 	.word	0x00003310
        /*027c*/ 	.word	0x00000013
        /*0280*/ 	.word	0x00000000
        /*0284*/ 	.short	0x0101
        /*0286*/ 	.byte	0x16
	.zero		1


	//   ....[31]....
        /*0288*/ 	.word	0x00003420
        /*028c*/ 	.word	0x00000013
        /*0290*/ 	.word	0x00000000
        /*0294*/ 	.short	0x0101
        /*0296*/ 	.byte	0x3f
	.zero		1


	//   ....[32]....
        /*0298*/ 	.word	0x000034e0
        /*029c*/ 	.word	0x000000ff
        /*02a0*/ 	.word	0x00000008
        /*02a4*/ 	.short	0x010a
        /*02a6*/ 	.byte	0x0b
	.zero		1


	//   ....[33]....
        /*02a8*/ 	.word	0x00007d80
        /*02ac*/ 	.word	0x00000004
        /*02b0*/ 	.word	0x00000000
        /*02b4*/ 	.short	0x0101
        /*02b6*/ 	.byte	0x16
	.zero		1


	//   ....[34]....
        /*02b8*/ 	.word	0x000087d0
        /*02bc*/ 	.word	0x00000013
        /*02c0*/ 	.word	0x00000048
        /*02c4*/ 	.short	0x010a
        /*02c6*/ 	.byte	0x3f
	.zero		1


	//   ....[35]....
        /*02c8*/ 	.word	0x00008b80
        /*02cc*/ 	.word	0x0000000a
        /*02d0*/ 	.word	0x000000c8
        /*02d4*/ 	.short	0x0101
        /*02d6*/ 	.byte	0x3f
	.zero		1


	//   ....[36]....
        /*02d8*/ 	.word	0x000092e0
        /*02dc*/ 	.word	0x00000005
        /*02e0*/ 	.word	0x00000000
        /*02e4*/ 	.short	0x010a
        /*02e6*/ 	.byte	0x3f
	.zero		1


	//   ....[37]....
        /*02e8*/ 	.word	0x00009360
        /*02ec*/ 	.word	0x00000007
        /*02f0*/ 	.word	0x00000000
        /*02f4*/ 	.short	0x010a
        /*02f6*/ 	.byte	0x3f
	.zero		1


	//   ....[38]....
        /*02f8*/ 	.word	0x000093f0
        /*02fc*/ 	.word	0x00000006
        /*0300*/ 	.word	0x00000000
        /*0304*/ 	.short	0x010a
        /*0306*/ 	.byte	0x3f
	.zero		1


	//   ....[39]....
        /*0308*/ 	.word	0x00009480
        /*030c*/ 	.word	0x00000009
        /*0310*/ 	.word	0x00000000
        /*0314*/ 	.short	0x010a
        /*0316*/ 	.byte	0x3f
	.zero		1


	//   ....[40]....
        /*0318*/ 	.word	0x00009510
        /*031c*/ 	.word	0x00000006
        /*0320*/ 	.word	0x00000000
        /*0324*/ 	.short	0x010a
        /*0326*/ 	.byte	0x3f
	.zero		1


	//   ....[41]....
        /*0328*/ 	.word	0x000095a0
        /*032c*/ 	.word	0x00000009
        /*0330*/ 	.word	0x00000000
        /*0334*/ 	.short	0x010a
        /*0336*/ 	.byte	0x3f
	.zero		1


	//   ....[42]....
        /*0338*/ 	.word	0x00009630
        /*033c*/ 	.word	0x00000008
        /*0340*/ 	.word	0x00000000
        /*0344*/ 	.short	0x010a
        /*0346*/ 	.byte	0x3f
	.zero		1


	//   ....[43]....
        /*0348*/ 	.word	0x000096c0
        /*034c*/ 	.word	0x0000000b
        /*0350*/ 	.word	0x00000000
        /*0354*/ 	.short	0x010a
        /*0356*/ 	.byte	0x3f
	.zero		1


	//   ....[44]....
        /*0358*/ 	.word	0x00009750
        /*035c*/ 	.word	0x00000003
        /*0360*/ 	.word	0x00000000
        /*0364*/ 	.short	0x010a
        /*0366*/ 	.byte	0x3f
	.zero		1


	//   ....[45]....
        /*0368*/ 	.word	0x000097c0
        /*036c*/ 	.word	0x00000013
        /*0370*/ 	.word	0xfffffff8
        /*0374*/ 	.short	0x010a
        /*0376*/ 	.byte	0x3f
	.zero		1


	//   ....[46]....
        /*0378*/ 	.word	0x00009820
        /*037c*/ 	.word	0x00000013
        /*0380*/ 	.word	0x00000000
        /*0384*/ 	.short	0x010a
        /*0386*/ 	.byte	0x3f
	.zero		1


	//   ....[47]....
        /*0388*/ 	.word	0x00009880
        /*038c*/ 	.word	0x00000015
        /*0390*/ 	.word	0x00000000
        /*0394*/ 	.short	0x010a
        /*0396*/ 	.byte	0x3f
	.zero		1


	//   ....[48]....
        /*0398*/ 	.word	0x000098e0
        /*039c*/ 	.word	0x00000013
        /*03a0*/ 	.word	0x00000008
        /*03a4*/ 	.short	0x010a
        /*03a6*/ 	.byte	0x3f
	.zero		1


	//   ....[49]....
        /*03a8*/ 	.word	0x000099b0
        /*03ac*/ 	.word	0x00000013
        /*03b0*/ 	.word	0x00000048
        /*03b4*/ 	.short	0x010a
        /*03b6*/ 	.byte	0x3f
	.zero		1


	//   ....[50]....
        /*03b8*/ 	.word	0x00009a90
        /*03bc*/ 	.word	0x00000005
        /*03c0*/ 	.word	0x00000000
        /*03c4*/ 	.short	0x010a
        /*03c6*/ 	.byte	0x3f
	.zero		1


	//   ....[51]....
        /*03c8*/ 	.word	0x00009ae0
        /*03cc*/ 	.word	0x00000007
        /*03d0*/ 	.word	0x00000000
        /*03d4*/ 	.short	0x010a
        /*03d6*/ 	.byte	0x3f
	.zero		1


	//   ....[52]....
        /*03d8*/ 	.word	0x00009b30
        /*03dc*/ 	.word	0x00000006
        /*03e0*/ 	.word	0x00000000
        /*03e4*/ 	.short	0x010a
        /*03e6*/ 	.byte	0x3f
	.zero		1


	//   ....[53]....
        /*03e8*/ 	.word	0x00009b80
        /*03ec*/ 	.word	0x00000009
        /*03f0*/ 	.word	0x00000000
        /*03f4*/ 	.short	0x010a
        /*03f6*/ 	.byte	0x3f
	.zero		1


	//   ....[54]....
        /*03f8*/ 	.word	0x00009bd0
        /*03fc*/ 	.word	0x00000006
        /*0400*/ 	.word	0x00000000
        /*0404*/ 	.short	0x010a
        /*0406*/ 	.byte	0x3f
	.zero		1


	//   ....[55]....
        /*0408*/ 	.word	0x00009c20
        /*040c*/ 	.word	0x00000009
        /*0410*/ 	.word	0x00000000
        /*0414*/ 	.short	0x010a
        /*0416*/ 	.byte	0x3f
	.zero		1


	//   ....[56]....
        /*0418*/ 	.word	0x00009c70
        /*041c*/ 	.word	0x00000008
        /*0420*/ 	.word	0x00000000
        /*0424*/ 	.short	0x010a
        /*0426*/ 	.byte	0x3f
	.zero		1


	//   ....[57]....
        /*0428*/ 	.word	0x00009cc0
        /*042c*/ 	.word	0x0000000b
        /*0430*/ 	.word	0x00000000
        /*0434*/ 	.short	0x010a
        /*0436*/ 	.byte	0x3f
	.zero		1


	//----- nvinfo : EIATTR_NUM_MBARRIERS
	.align		4
.L_28:
        /*0438*/ 	.byte	0x03, 0x38
        /*043a*/ 	.short	0x0018


	//----- nvinfo : EIATTR_EXIT_INSTR_OFFSETS
	.align		4
        /*043c*/ 	.byte	0x04, 0x1c
        /*043e*/ 	.short	(.L_30 - .L_29)


	//   ....[0]....
.L_29:
        /*0440*/ 	.word	0x00001490


	//   ....[1]....
        /*0444*/ 	.word	0x000014f0


	//   ....[2]....
        /*0448*/ 	.word	0x00008390


	//   ....[3]....
        /*044c*/ 	.word	0x000083c0


	//   ....[4]....
        /*0450*/ 	.word	0x000097a0


	//----- nvinfo : EIATTR_MAX_THREADS
	.align		4
.L_30:
        /*0454*/ 	.byte	0x04, 0x05
        /*0456*/ 	.short	(.L_32 - .L_31)
.L_31:
        /*0458*/ 	.word	0x00000180
        /*045c*/ 	.word	0x00000001
        /*0460*/ 	.word	0x00000001


	//----- nvinfo : EIATTR_CRS_STACK_SIZE
	.align		4
.L_32:
        /*0464*/ 	.byte	0x04, 0x1e
        /*0466*/ 	.short	(.L_34 - .L_33)
.L_33:
        /*0468*/ 	.word	0x00000000


	//----- nvinfo : EIATTR_CBANK_PARAM_SIZE
	.align		4
.L_34:
        /*046c*/ 	.byte	0x03, 0x19
        /*046e*/ 	.short	0x0470


	//----- nvinfo : EIATTR_PARAM_CBANK
	.align		4
        /*0470*/ 	.byte	0x04, 0x0a
        /*0472*/ 	.short	(.L_36 - .L_35)
	.align		4
.L_35:
        /*0474*/ 	.word	index@(.nv.constant0._ZN7cutlass13device_kernelINS_4gemm6kernel13GemmUniversalIN4cute5tupleIJiiiiEEENS1_10collective13CollectiveMmaINS1_37MainloopSm90TmaGmmaWarpSpecializedFP8ILi9ENS5_IJNS4_1CILi4EEENSA_ILi2EEENSA_ILi1EEEEEENS1_32KernelTmaWarpSpecializedPingpongEEENS5_IJNSA_ILi64EEENSA_ILi128EEESI_EEENS_12float_e5m2_tENS5_IJlSD_lEEESK_SL_NS4_8TiledMMAINS4_8MMA_AtomIJNS4_4SM904GMMA31MMA_64x128x32_F32E5M2E5M2_SS_TNILNSP_7ScaleInE1ELSR_1EEEEEENS4_6LayoutINS5_IJSD_SD_SD_EEENS5_IJNSA_ILi0EEESW_SW_EEEEENS5_IJNS4_10UnderscoreESZ_SZ_EEEEENS4_23SM90_TMA_LOAD_MULTICASTENS4_14ComposedLayoutINS4_7SwizzleILi3ELi4ELi3EEENS4_18smem_ptr_flag_bitsILi8EEENSU_INS5_IJNSA_ILi8EEESI_EEENS5_IJSI_SD_EEEEEEEvNS4_8identityES12_S1C_vS1D_EENS_8epilogue10collective6detail29Sm90TmaWarpSpecializedAdapterINS1G_15DefaultEpilogueISK_SL_SL_NS1F_6thread17LinearCombinationISK_Li1EffLNS1K_9ScaleType4KindE0ELNS_15FloatRoundStyleE2ESK_EENS1_15EpilogueDefaultEEEEEvvEEEEvNT_6ParamsE)
        /*0478*/ 	.short	0x0210
        /*047a*/ 	.short	0x0470


	//----- nvinfo : EIATTR_SW_WAR
	.align		4
.L_36:
        /*047c*/ 	.byte	0x04, 0x36
        /*047e*/ 	.short	(.L_38 - .L_37)
.L_37:
        /*0480*/ 	.word	0x00000008
.L_38:


//--------------------- .nv.callgraph             --------------------------
	.section	.nv.callgraph,"",@"SHT_CUDA_CALLGRAPH"
	.align	4
	.sectionentsize	8
	.align		4
        /*0000*/ 	.word	0x00000000
	.align		4
        /*0004*/ 	.word	0xffffffff
	.align		4
        /*0008*/ 	.word	0x00000000
	.align		4
        /*000c*/ 	.word	0xfffffffe
	.align		4
        /*0010*/ 	.word	0x00000000
	.align		4
        /*0014*/ 	.word	0xfffffffd
	.align		4
        /*0018*/ 	.word	0x00000000
	.align		4
        /*001c*/ 	.word	0xfffffffc


//--------------------- .nv.constant4             --------------------------
	.section	.nv.constant4,"a",@progbits
	.align	8
	.align		8
.nv.constant4:
        /*0000*/ 	.dword	_ZN40_INTERNAL_00aa5e77_4_k_cu_23ccc417_205844cuda3std3__45__cpo5beginE
	.align		8
        /*0008*/ 	.dword	_ZN40_INTERNAL_00aa5e77_4_k_cu_23ccc417_205844cuda3std3__45__cpo3endE
	.align		8
        /*0010*/ 	.dword	_ZN40_INTERNAL_00aa5e77_4_k_cu_23ccc417_205844cuda3std3__45__cpo6cbeginE
	.align		8
        /*0018*/ 	.dword	_ZN40_INTERNAL_00aa5e77_4_k_cu_23ccc417_205844cuda3std3__45__cpo4cendE
	.align		8
        /*0020*/ 	.dword	_ZN40_INTERNAL_00aa5e77_4_k_cu_23ccc417_205844cuda3std3__442_GLOBAL__N__00aa5e77_4_k_cu_23ccc417_205846ignoreE
	.align		8
        /*0028*/ 	.dword	_ZN40_INTERNAL_00aa5e77_4_k_cu_23ccc417_205844cuda3std3__419piecewise_constructE
	.align		8
        /*0030*/ 	.dword	_ZN40_INTERNAL_00aa5e77_4_k_cu_23ccc417_205844cuda3std3__48in_placeE
	.align		8
        /*0038*/ 	.dword	_ZN40_INTERNAL_00aa5e77_4_k_cu_23ccc417_205844cuda3std6ranges3__45__cpo4swapE
	.align		8
        /*0040*/ 	.dword	_ZN40_INTERNAL_00aa5e77_4_k_cu_23ccc417_205844cuda3std6ranges3__45__cpo9iter_moveE
	.align		8
        /*0048*/ 	.dword	_ZN40_INTERNAL_00aa5e77_4_k_cu_23ccc417_205844cute7productE
	.align		8
        /*0050*/ 	.dword	_ZN40_INTERNAL_00aa5e77_4_k_cu_23ccc417_205844cute1_E


//--------------------- .text._ZN7cutlass13device_kernelINS_4gemm6kernel13GemmUniversalIN4cute5tupleIJiiiiEEENS1_10collective13CollectiveMmaINS1_37MainloopSm90TmaGmmaWarpSpecializedFP8ILi9ENS5_IJNS4_1CILi4EEENSA_ILi2EEENSA_ILi1EEEEEENS1_32KernelTmaWarpSpecializedPingpongEEENS5_IJNSA_ILi64EEENSA_ILi128EEESI_EEENS_12float_e5m2_tENS5_IJlSD_lEEESK_SL_NS4_8TiledMMAINS4_8MMA_AtomIJNS4_4SM904GMMA31MMA_64x128x32_F32E5M2E5M2_SS_TNILNSP_7ScaleInE1ELSR_1EEEEEENS4_6LayoutINS5_IJSD_SD_SD_EEENS5_IJNSA_ILi0EEESW_SW_EEEEENS5_IJNS4_10UnderscoreESZ_SZ_EEEEENS4_23SM90_TMA_LOAD_MULTICASTENS4_14ComposedLayoutINS4_7SwizzleILi3ELi4ELi3EEENS4_18smem_ptr_flag_bitsILi8EEENSU_INS5_IJNSA_ILi8EEESI_EEENS5_IJSI_SD_EEEEEEEvNS4_8identityES12_S1C_vS1D_EENS_8epilogue10collective6detail29Sm90TmaWarpSpecializedAdapterINS1G_15DefaultEpilogueISK_SL_SL_NS1F_6thread17LinearCombinationISK_Li1EffLNS1K_9ScaleType4KindE0ELNS_15FloatRoundStyleE2ESK_EENS1_15EpilogueDefaultEEEEEvvEEEEvNT_6ParamsE --------------------------
	.section	.text._ZN7cutlass13device_kernelINS_4gemm6kernel13GemmUniversalIN4cute5tupleIJiiiiEEENS1_10collective13CollectiveMmaINS1_37MainloopSm90TmaGmmaWarpSpecializedFP8ILi9ENS5_IJNS4_1CILi4EEENSA_ILi2EEENSA_ILi1EEEEEENS1_32KernelTmaWarpSpecializedPingpongEEENS5_IJNSA_ILi64EEENSA_ILi128EEESI_EEENS_12float_e5m2_tENS5_IJlSD_lEEESK_SL_NS4_8TiledMMAINS4_8MMA_AtomIJNS4_4SM904GMMA31MMA_64x128x32_F32E5M2E5M2_SS_TNILNSP_7ScaleInE1ELSR_1EEEEEENS4_6LayoutINS5_IJSD_SD_SD_EEENS5_IJNSA_ILi0EEESW_SW_EEEEENS5_IJNS4_10UnderscoreESZ_SZ_EEEEENS4_23SM90_TMA_LOAD_MULTICASTENS4_14ComposedLayoutINS4_7SwizzleILi3ELi4ELi3EEENS4_18smem_ptr_flag_bitsILi8EEENSU_INS5_IJNSA_ILi8EEESI_EEENS5_IJSI_SD_EEEEEEEvNS4_8identityES12_S1C_vS1D_EENS_8epilogue10collective6detail29Sm90TmaWarpSpecializedAdapterINS1G_15DefaultEpilogueISK_SL_SL_NS1F_6thread17LinearCombinationISK_Li1EffLNS1K_9ScaleType4KindE0ELNS_15FloatRoundStyleE2ESK_EENS1_15EpilogueDefaultEEEEEvvEEEEvNT_6ParamsE,"ax",@progbits
	.align	128
.text._ZN7cutlass13device_kernelINS_4gemm6kernel13GemmUniversalIN4cute5tupleIJiiiiEEENS1_10collective13CollectiveMmaINS1_37MainloopSm90TmaGmmaWarpSpecializedFP8ILi9ENS5_IJNS4_1CILi4EEENSA_ILi2EEENSA_ILi1EEEEEENS1_32KernelTmaWarpSpecializedPingpongEEENS5_IJNSA_ILi64EEENSA_ILi128EEESI_EEENS_12float_e5m2_tENS5_IJlSD_lEEESK_SL_NS4_8TiledMMAINS4_8MMA_AtomIJNS4_4SM904GMMA31MMA_64x128x32_F32E5M2E5M2_SS_TNILNSP_7ScaleInE1ELSR_1EEEEEENS4_6LayoutINS5_IJSD_SD_SD_EEENS5_IJNSA_ILi0EEESW_SW_EEEEENS5_IJNS4_10UnderscoreESZ_SZ_EEEEENS4_23SM90_TMA_LOAD_MULTICASTENS4_14ComposedLayoutINS4_7SwizzleILi3ELi4ELi3EEENS4_18smem_ptr_flag_bitsILi8EEENSU_INS5_IJNSA_ILi8EEESI_EEENS5_IJSI_SD_EEEEEEEvNS4_8identityES12_S1C_vS1D_EENS_8epilogue10collective6detail29Sm90TmaWarpSpecializedAdapterINS1G_15DefaultEpilogueISK_SL_SL_NS1F_6thread17LinearCombinationISK_Li1EffLNS1K_9ScaleType4KindE0ELNS_15FloatRoundStyleE2ESK_EENS1_15EpilogueDefaultEEEEEvvEEEEvNT_6ParamsE:
        .type           _ZN7cutlass13device_kernelINS_4gemm6kernel13GemmUniversalIN4cute5tupleIJiiiiEEENS1_10collective13CollectiveMmaINS1_37MainloopSm90TmaGmmaWarpSpecializedFP8ILi9ENS5_IJNS4_1CILi4EEENSA_ILi2EEENSA_ILi1EEEEEENS1_32KernelTmaWarpSpecializedPingpongEEENS5_IJNSA_ILi64EEENSA_ILi128EEESI_EEENS_12float_e5m2_tENS5_IJlSD_lEEESK_SL_NS4_8TiledMMAINS4_8MMA_AtomIJNS4_4SM904GMMA31MMA_64x128x32_F32E5M2E5M2_SS_TNILNSP_7ScaleInE1ELSR_1EEEEEENS4_6LayoutINS5_IJSD_SD_SD_EEENS5_IJNSA_ILi0EEESW_SW_EEEEENS5_IJNS4_10UnderscoreESZ_SZ_EEEEENS4_23SM90_TMA_LOAD_MULTICASTENS4_14ComposedLayoutINS4_7SwizzleILi3ELi4ELi3EEENS4_18smem_ptr_flag_bitsILi8EEENSU_INS5_IJNSA_ILi8EEESI_EEENS5_IJSI_SD_EEEEEEEvNS4_8identityES12_S1C_vS1D_EENS_8epilogue10collective6detail29Sm90TmaWarpSpecializedAdapterINS1G_15DefaultEpilogueISK_SL_SL_NS1F_6thread17LinearCombinationISK_Li1EffLNS1K_9ScaleType4KindE0ELNS_15FloatRoundStyleE2ESK_EENS1_15EpilogueDefaultEEEEEvvEEEEvNT_6ParamsE,@function
        .size           _ZN7cutlass13device_kernelINS_4gemm6kernel13GemmUniversalIN4cute5tupleIJiiiiEEENS1_10collective13CollectiveMmaINS1_37MainloopSm90TmaGmmaWarpSpecializedFP8ILi9ENS5_IJNS4_1CILi4EEENSA_ILi2EEENSA_ILi1EEEEEENS1_32KernelTmaWarpSpecializedPingpongEEENS5_IJNSA_ILi64EEENSA_ILi128EEESI_EEENS_12float_e5m2_tENS5_IJlSD_lEEESK_SL_NS4_8TiledMMAINS4_8MMA_AtomIJNS4_4SM904GMMA31MMA_64x128x32_F32E5M2E5M2_SS_TNILNSP_7ScaleInE1ELSR_1EEEEEENS4_6LayoutINS5_IJSD_SD_SD_EEENS5_IJNSA_ILi0EEESW_SW_EEEEENS5_IJNS4_10UnderscoreESZ_SZ_EEEEENS4_23SM90_TMA_LOAD_MULTICASTENS4_14ComposedLayoutINS4_7SwizzleILi3ELi4ELi3EEENS4_18smem_ptr_flag_bitsILi8EEENSU_INS5_IJNSA_ILi8EEESI_EEENS5_IJSI_SD_EEEEEEEvNS4_8identityES12_S1C_vS1D_EENS_8epilogue10collective6detail29Sm90TmaWarpSpecializedAdapterINS1G_15DefaultEpilogueISK_SL_SL_NS1F_6thread17LinearCombinationISK_Li1EffLNS1K_9ScaleType4KindE0ELNS_15FloatRoundStyleE2ESK_EENS1_15EpilogueDefaultEEEEEvvEEEEvNT_6ParamsE,(.L_x_219 - _ZN7cutlass13device_kernelINS_4gemm6kernel13GemmUniversalIN4cute5tupleIJiiiiEEENS1_10collective13CollectiveMmaINS1_37MainloopSm90TmaGmmaWarpSpecializedFP8ILi9ENS5_IJNS4_1CILi4EEENSA_ILi2EEENSA_ILi1EEEEEENS1_32KernelTmaWarpSpecializedPingpongEEENS5_IJNSA_ILi64EEENSA_ILi128EEESI_EEENS_12float_e5m2_tENS5_IJlSD_lEEESK_SL_NS4_8TiledMMAINS4_8MMA_AtomIJNS4_4SM904GMMA31MMA_64x128x32_F32E5M2E5M2_SS_TNILNSP_7ScaleInE1ELSR_1EEEEEENS4_6LayoutINS5_IJSD_SD_SD_EEENS5_IJNSA_ILi0EEESW_SW_EEEEENS5_IJNS4_10UnderscoreESZ_SZ_EEEEENS4_23SM90_TMA_LOAD_MULTICASTENS4_14ComposedLayoutINS4_7SwizzleILi3ELi4ELi3EEENS4_18smem_ptr_flag_bitsILi8EEENSU_INS5_IJNSA_ILi8EEESI_EEENS5_IJSI_SD_EEEEEEEvNS4_8identityES12_S1C_vS1D_EENS_8epilogue10collective6detail29Sm90TmaWarpSpecializedAdapterINS1G_15DefaultEpilogueISK_SL_SL_NS1F_6thread17LinearCombinationISK_Li1EffLNS1K_9ScaleType4KindE0ELNS_15FloatRoundStyleE2ESK_EENS1_15EpilogueDefaultEEEEEvvEEEEvNT_6ParamsE)
        .other          _ZN7cutlass13device_kernelINS_4gemm6kernel13GemmUniversalIN4cute5tupleIJiiiiEEENS1_10collective13CollectiveMmaINS1_37MainloopSm90TmaGmmaWarpSpecializedFP8ILi9ENS5_IJNS4_1CILi4EEENSA_ILi2EEENSA_ILi1EEEEEENS1_32KernelTmaWarpSpecializedPingpongEEENS5_IJNSA_ILi64EEENSA_ILi128EEESI_EEENS_12float_e5m2_tENS5_IJlSD_lEEESK_SL_NS4_8TiledMMAINS4_8MMA_AtomIJNS4_4SM904GMMA31MMA_64x128x32_F32E5M2E5M2_SS_TNILNSP_7ScaleInE1ELSR_1EEEEEENS4_6LayoutINS5_IJSD_SD_SD_EEENS5_IJNSA_ILi0EEESW_SW_EEEEENS5_IJNS4_10UnderscoreESZ_SZ_EEEEENS4_23SM90_TMA_LOAD_MULTICASTENS4_14ComposedLayoutINS4_7SwizzleILi3ELi4ELi3EEENS4_18smem_ptr_flag_bitsILi8EEENSU_INS5_IJNSA_ILi8EEESI_EEENS5_IJSI_SD_EEEEEEEvNS4_8identityES12_S1C_vS1D_EENS_8epilogue10collective6detail29Sm90TmaWarpSpecializedAdapterINS1G_15DefaultEpilogueISK_SL_SL_NS1F_6thread17LinearCombinationISK_Li1EffLNS1K_9ScaleType4KindE0ELNS_15FloatRoundStyleE2ESK_EENS1_15EpilogueDefaultEEEEEvvEEEEvNT_6ParamsE,@"STO_CUDA_ENTRY STV_DEFAULT"
_ZN7cutlass13device_kernelINS_4gemm6kernel13GemmUniversalIN4cute5tupleIJiiiiEEENS1_10collective13CollectiveMmaINS1_37MainloopSm90TmaGmmaWarpSpecializedFP8ILi9ENS5_IJNS4_1CILi4EEENSA_ILi2EEENSA_ILi1EEEEEENS1_32KernelTmaWarpSpecializedPingpongEEENS5_IJNSA_ILi64EEENSA_ILi128EEESI_EEENS_12float_e5m2_tENS5_IJlSD_lEEESK_SL_NS4_8TiledMMAINS4_8MMA_AtomIJNS4_4SM904GMMA31MMA_64x128x32_F32E5M2E5M2_SS_TNILNSP_7ScaleInE1ELSR_1EEEEEENS4_6LayoutINS5_IJSD_SD_SD_EEENS5_IJNSA_ILi0EEESW_SW_EEEEENS5_IJNS4_10UnderscoreESZ_SZ_EEEEENS4_23SM90_TMA_LOAD_MULTICASTENS4_14ComposedLayoutINS4_7SwizzleILi3ELi4ELi3EEENS4_18smem_ptr_flag_bitsILi8EEENSU_INS5_IJNSA_ILi8EEESI_EEENS5_IJSI_SD_EEEEEEEvNS4_8identityES12_S1C_vS1D_EENS_8epilogue10collective6detail29Sm90TmaWarpSpecializedAdapterINS1G_15DefaultEpilogueISK_SL_SL_NS1F_6thread17LinearCombinationISK_Li1EffLNS1K_9ScaleType4KindE0ELNS_15FloatRoundStyleE2ESK_EENS1_15EpilogueDefaultEEEEEvvEEEEvNT_6ParamsE:
[----:B------:R-:W-:Y:S01]  /*0000*/  LDC R1, c[0x0][0x28] ;  /* 0x00000a00ff017b82 */ /* 0x000fe20000000800 */
[----:B------:R-:W0:Y:S01]  /*0010*/  S2R R11, SR_TID.X ;  /* 0x00000000000b7919 */ /* 0x000e220000002100 */
[----:B------:R-:W-:Y:S01]  /*0020*/  ELECT P0, URZ, PT ;  /* 0x00000000003f782f */ /* 0x000fe20003800000 */
[----:B------:R-:W-:Y:S01]  /*0030*/  BSSY B0, `(.L_x_0) ;  /* 0x000000f000007945 */ /* 0x000fe20003800000 */
[--C-:B0-----:R-:W-:Y:S02]  /*0040*/  SHF.R.U32.HI R0, RZ, 0x5, R11.reuse ;  /* 0x00000005ff007819 */ /* 0x101fe4000001160b */
[----:B------:R-:W-:-:S03]  /*0050*/  SHF.R.U32.HI R3, RZ, 0x7, R11 ;  /* 0x00000007ff037819 */ /* 0x000fc6000001160b */
[----:B------:R-:W0:Y:S04]  /*0060*/  SHFL.IDX PT, R2, R0, RZ, 0x1f ;  /* 0x00001fff00027589 */ /* 0x000e2800000e0000 */
[----:B------:R1:W2:Y:S01]  /*0070*/  SHFL.IDX PT, R5, R3, RZ, 0x1f ;  /* 0x00001fff03057589 */ /* 0x0002a200000e0000 */
[----:B0-----:R-:W-:-:S13]  /*0080*/  ISETP.NE.OR P0, PT, R2, RZ, !P0 ;  /* 0x000000ff0200720c */ /* 0x001fda0004705670 */
[----:B-12---:R-:W-:Y:S05]  /*0090*/  @P0 BRA `(.L_x_1) ;  /* 0x0000000000200947 */ /* 0x006fea0003800000 */
[----:B------:R-:W-:Y:S02]  /*00a0*/  ULDC.64 UR4, c[0x0][0x198] ;  /* 0x0000660000047ab9 */ /* 0x000fe40000000a00 */
[----:B------:R-:W-:Y:S02]  /*00b0*/  UIADD3 UR6, UP0, UR4, 0xf0, URZ ;  /* 0x000000f004067890 */ /* 0x000fe4000ff1e03f */
[----:B------:R-:W-:Y:S02]  /*00c0*/  UIADD3 UR4, UP1, UR4, 0x1f0, URZ ;  /* 0x000001f004047890 */ /* 0x000fe4000ff3e03f */
[----:B------:R-:W-:Y:S02]  /*00d0*/  UIADD3.X UR7, URZ, UR5, URZ, UP0, !UPT ;  /* 0x000000053f077290 */ /* 0x000fe400087fe43f */
[----:B------:R-:W-:-:S07]  /*00e0*/  UIADD3.X UR5, URZ, UR5, URZ, UP1, !UPT ;  /* 0x000000053f057290 */ /* 0x000fce0008ffe43f */
[----:B------:R0:W-:Y:S02]  /*00f0*/  UTMACCTL.PF [UR6] ;  /* 0x00000000060079b9 */ /* 0x0001e40008040000 */
[----:B------:R0:W-:Y:S02]  /*0100*/  UTMACCTL.PF [UR4] ;  /* 0x00000000040079b9 */ /* 0x0001e40008040000 */
[----:B0-----:R-:W-:Y:S01]  /*0110*/  NOP ;  /* 0x0000000000007918 */ /* 0x001fe20000000000 */
.L_x_1:
[----:B------:R-:W-:Y:S05]  /*0120*/  BSYNC B0 ;  /* 0x0000000000007941 */ /* 0x000fea0003800000 */
.L_x_0:
[----:B------:R-:W0:Y:S02]  /*0130*/  SHFL.IDX PT, R6, R0, RZ, 0x1f ;  /* 0x00001fff00067589 */ /* 0x000e2400000e0000 */
[----:B0-----:R-:W-:-:S13]  /*0140*/  ISETP.NE.AND P0, PT, R6, RZ, PT ;  /* 0x000000ff0600720c */ /* 0x001fda0003f05270 */
[----:B------:R-:W-:Y:S05]  /*0150*/  @P0 BRA `(.L_x_2) ;  /* 0x00000000008c0947 */ /* 0x000fea0003800000 */
[----:B------:R-:W-:Y:S01]  /*0160*/  ELECT P0, URZ, PT ;  /* 0x00000000003f782f */ /* 0x000fe20003800000 */
[----:B------:R-:W-:-:S12]  /*0170*/  BSSY B0, `(.L_x_2) ;  /* 0x0000021000007945 */ /* 0x000fd80003800000 */
[----:B------:R-:W-:Y:S05]  /*0180*/  @!P0 BRA `(.L_x_3) ;  /* 0x00000000007c8947 */ /* 0x000fea0003800000 */
[----:B------:R-:W0:Y:S01]  /*0190*/  S2UR UR8, SR_CgaCtaId ;  /* 0x00000000000879c3 */ /* 0x000e220000008800 */
[----:B------:R-:W-:Y:S01]  /*01a0*/  UMOV UR4, 0x400 ;  /* 0x0000040000047882 */ /* 0x000fe20000000000 */
[----:B------:R-:W-:Y:S01]  /*01b0*/  UMOV UR5, 0x1 ;  /* 0x0000000100057882 */ /* 0x000fe20000000000 */
[----:B------:R-:W-:Y:S02]  /*01c0*/  UMOV UR6, 0x5 ;  /* 0x0000000500067882 */ /* 0x000fe40000000000 */
[----:B------:R-:W-:-:S04]  /*01d0*/  UIADD3 UR6, -UR6, 0x100000, URZ ;  /* 0x0010000006067890 */ /* 0x000fc8000fffe13f */
[----:B------:R-:W-:Y:S02]  /*01e0*/  USHF.L.U32 UR7, UR6, 0xb, URZ ;  /* 0x0000000b06077899 */ /* 0x000fe4000800063f */
[----:B------:R-:W-:Y:S02]  /*01f0*/  USHF.L.U32 UR6, UR6, 0x1, URZ ;  /* 0x0000000106067899 */ /* 0x000fe4000800063f */
[----:B0-----:R-:W-:Y:S02]  /*0200*/  ULEA UR8, UR8, UR4, 0x18 ;  /* 0x0000000408087291 */ /* 0x001fe4000f8ec03f */
[----:B------:R-:W-:-:S04]  /*0210*/  UIADD3 UR4, -UR5, 0x100000, URZ ;  /* 0x0010000005047890 */ /* 0x000fc8000fffe13f */
[----:B------:R-:W-:Y:S02]  /*0220*/  USHF.L.U32 UR5, UR4, 0xb, URZ ;  /* 0x0000000b04057899 */ /* 0x000fe4000800063f */
[----:B------:R-:W-:Y:S01]  /*0230*/  USHF.L.U32 UR4, UR4, 0x1, URZ ;  /* 0x0000000104047899 */ /* 0x000fe2000800063f */
[----:B------:R-:W0:Y:S11]  /*0240*/  FENCE.VIEW.ASYNC.S ;  /* 0x00000000000073c6 */ /* 0x000e360000000000 */
[----:B0-----:R0:W1:Y:S01]  /*0250*/  SYNCS.EXCH.64 URZ, [UR8], UR4 ;  /* 0x00000004083f75b2 */ /* 0x0010620008000100 */
[----:B------:R0:W2:Y:S01]  /*0260*/  SYNCS.EXCH.64 URZ, [UR8+0x48], UR6 ;  /* 0x00004806083f75b2 */ /* 0x0000a20008000100 */
[----:B------:R0:W3:Y:S01]  /*0270*/  SYNCS.EXCH.64 URZ, [UR8+0x8], UR4 ;  /* 0x00000804083f75b2 */ /* 0x0000e20008000100 */
[----:B------:R0:W4:Y:S01]  /*0280*/  SYNCS.EXCH.64 URZ, [UR8+0x50], UR6 ;  /* 0x00005006083f75b2 */ /* 0x0001220008000100 */
[----:B------:R0:W0:Y:S01]  /*0290*/  SYNCS.EXCH.64 URZ, [UR8+0x10], UR4 ;  /* 0x00001004083f75b2 */ /* 0x0000220008000100 */
        /* <DEDUP_REMOVED lines=13> */
[----:B------:R-:W-:Y:S01]  /*0370*/  NOP ;  /* 0x0000000000007918 */ /* 0x000fe20000000000 */
.L_x_3:
[----:B0-----:R-:W-:Y:S05]  /*0380*/  BSYNC B0 ;  /* 0x0000000000007941 */ /* 0x001fea0003800000 */
.L_x_2:
[----:B------:R-:W-:Y:S01]  /*0390*/  SHF.R.S32.HI R4, RZ, 0x1f, R11 ;  /* 0x0000001fff047819 */ /* 0x000fe2000001140b */
[----:B------:R-:W0:Y:S01]  /*03a0*/  SHFL.IDX PT, R7, R0, RZ, 0x1f ;  /* 0x00001fff00077589 */ /* 0x000e2200000e0000 */
[----:B------:R-:W5:Y:S01]  /*03b0*/  S2UR UR13, SR_CTAID.X ;  /* 0x00000000000d79c3 */ /* 0x000f620000002500 */
[----:B------:R-:W-:Y:S02]  /*03c0*/  ELECT P0, URZ, PT ;  /* 0x00000000003f782f */ /* 0x000fe40003800000 */
[----:B------:R-:W-:Y:S01]  /*03d0*/  LEA.HI R4, R4, R11, RZ, 0x7 ;  /* 0x0000000b04047211 */ /* 0x000fe200078f38ff */
[----:B------:R-:W1:Y:S01]  /*03e0*/  SHFL.IDX PT, R8, R0, RZ, 0x1f ;  /* 0x00001fff00087589 */ /* 0x000e6200000e0000 */
[----:B------:R-:W-:Y:S01]  /*03f0*/  SHF.R.S32.HI R9, RZ, 0x1f, R6 ;  /* 0x0000001fff097819 */ /* 0x000fe20000011406 */
[----:B------:R-:W-:Y:S01]  /*0400*/  ULDC UR4, c[0x0][0x150] ;  /* 0x0000540000047ab9 */ /* 0x000fe20000000800 */
[----:B------:R-:W-:Y:S01]  /*0410*/  LOP3.LUT R4, R4, 0xffffff80, RZ, 0xc0, !PT ;  /* 0xffffff8004047812 */ /* 0x000fe200078ec0ff */
[----:B------:R-:W2:Y:S01]  /*0420*/  S2R R16, SR_CTAID.Y ;  /* 0x0000000000107919 */ /* 0x000ea20000002600 */
[----:B------:R-:W-:Y:S01]  /*0430*/  LEA.HI R9, R9, R6, RZ, 0x2 ;  /* 0x0000000609097211 */ /* 0x000fe200078f10ff */
[----:B------:R-:W3:Y:S01]  /*0440*/  LDC R12, c[0x0][0x144] ;  /* 0x00005100ff0c7b82 */ /* 0x000ee20000000800 */
[----:B------:R-:W-:Y:S01]  /*0450*/  ELECT P1, URZ, PT ;  /* 0x00000000003f782f */ /* 0x000fe20003820000 */
[----:B------:R-:W-:Y:S01]  /*0460*/  IMAD.IADD R10, R11, 0x1, -R4 ;  /* 0x000000010b0a7824 */ /* 0x000fe200078e0a04 */
[----:B------:R4:W3:Y:S01]  /*0470*/  SHFL.IDX PT, R14, R3, RZ, 0x1f ;  /* 0x00001fff030e7589 */ /* 0x0008e200000e0000 */
[----:B------:R-:W-:Y:S01]  /*0480*/  LOP3.LUT R9, R9, 0x3ffffffc, RZ, 0xc0, !PT ;  /* 0x3ffffffc09097812 */ /* 0x000fe200078ec0ff */
[----:B------:R-:W-:Y:S01]  /*0490*/  ULDC UR5, c[0x0][0x154] ;  /* 0x0000550000057ab9 */ /* 0x000fe20000000800 */
[----:B------:R-:W-:Y:S01]  /*04a0*/  UMOV UR12, 0x80 ;  /* 0x00000080000c7882 */ /* 0x000fe20000000000 */
[----:B------:R-:W-:Y:S01]  /*04b0*/  SHF.R.S32.HI R19, RZ, 0x1f, R10 ;  /* 0x0000001fff137819 */ /* 0x000fe2000001140a */
[----:B------:R-:W2:Y:S01]  /*04c0*/  LDC R13, c[0x0][0x140] ;  /* 0x00005000ff0d7b82 */ /* 0x000ea20000000800 */
[----:B------:R-:W-:Y:S01]  /*04d0*/  IMAD.IADD R9, R6, 0x1, -R9 ;  /* 0x0000000106097824 */ /* 0x000fe200078e0a09 */
[----:B------:R-:W-:Y:S01]  /*04e0*/  NOP ;  /* 0x0000000000007918 */ /* 0x000fe20000000000 */
[----:B------:R-:W-:Y:S01]  /*04f0*/  LEA.HI R4, R19, R10, RZ, 0x3 ;  /* 0x0000000a13047211 */ /* 0x000fe200078f18ff */
[----:B------:R-:W-:Y:S01]  /*0500*/  NOP ;  /* 0x0000000000007918 */ /* 0x000fe20000000000 */
[----:B----4-:R-:W-:Y:S01]  /*0510*/  SHF.R.S32.HI R3, RZ, 0x1f, R2 ;  /* 0x0000001fff037819 */ /* 0x010fe20000011402 */
[----:B------:R-:W-:Y:S01]  /*0520*/  VIADD R40, R5, 0xffffffff ;  /* 0xffffffff05287836 */ /* 0x000fe20000000000 */
[----:B0-----:R-:W-:Y:S01]  /*0530*/  ISETP.NE.OR P0, PT, R7, RZ, !P0 ;  /* 0x000000ff0700720c */ /* 0x001fe20004705670 */
[----:B------:R-:W0:Y:S01]  /*0540*/  LDC R25, c[0x0][0x148] ;  /* 0x00005200ff197b82 */ /* 0x000e220000000800 */
[----:B------:R-:W-:-:S02]  /*0550*/  SHF.R.S32.HI R7, RZ, 0x3, R4 ;  /* 0x00000003ff077819 */ /* 0x000fc40000011404 */
[----:B-----5:R-:W-:Y:S02]  /*0560*/  I2FP.F32.U32 R0, UR13 ;  /* 0x0000000d00007c45 */ /* 0x020fe40008201000 */
[----:B------:R-:W-:Y:S02]  /*0570*/  SHF.R.S32.HI R4, RZ, 0x1f, R4 ;  /* 0x0000001fff047819 */ /* 0x000fe40000011404 */
[----:B------:R-:W-:Y:S01]  /*0580*/  LEA.HI R3, R3, R2, RZ, 0x2 ;  /* 0x0000000203037211 */ /* 0x000fe200078f10ff */
[----:B------:R-:W-:Y:S01]  /*0590*/  FMUL R0, R0, UR4 ;  /* 0x0000000400007c20 */ /* 0x000fe20008400000 */
[----:B------:R-:W-:Y:S01]  /*05a0*/  LEA.HI R4, R4, R7, RZ, 0x2 ;  /* 0x0000000704047211 */ /* 0x000fe200078f10ff */
[----:B------:R-:W-:Y:S01]  /*05b0*/  UMOV UR4, 0x20 ;  /* 0x0000002000047882 */ /* 0x000fe20000000000 */
[----:B-1----:R-:W-:Y:S01]  /*05c0*/  ISETP.NE.OR P1, PT, R8, RZ, !P1 ;  /* 0x000000ff0800720c */ /* 0x002fe20004f25670 */
[----:B------:R-:W-:Y:S01]  /*05d0*/  VOTEU.ALL UP2, P0 ;  /* 0x00000000003f7886 */ /* 0x000fe20000040000 */
[----:B------:R-:W-:Y:S01]  /*05e0*/  LOP3.LUT R4, R4, 0xfffffffc, RZ, 0xc0, !PT ;  /* 0xfffffffc04047812 */ /* 0x000fe200078ec0ff */
[----:B------:R-:W1:Y:S01]  /*05f0*/  F2I.U32.TRUNC.NTZ R0, R0 ;  /* 0x0000000000007305 */ /* 0x000e62000020f000 */
[----:B------:R-:W-:Y:S01]  /*0600*/  LOP3.LUT R3, R3, 0xfffffffc, RZ, 0xc0, !PT ;  /* 0xfffffffc03037812 */ /* 0x000fe200078ec0ff */
[----:B------:R-:W-:Y:S01]  /*0610*/  VOTEU.ALL UP0, P0 ;  /* 0x00000000003f7886 */ /* 0x000fe20000000000 */
[----:B------:R-:W4:Y:S01]  /*0620*/  @!UP2 S2UR UR7, SR_CgaCtaId ;  /* 0x000000000007a9c3 */ /* 0x000f220000008800 */
[----:B------:R-:W-:Y:S01]  /*0630*/  IMAD.IADD R4, R7, 0x1, -R4 ;  /* 0x0000000107047824 */ /* 0x000fe200078e0a04 */
[----:B------:R-:W-:Y:S01]  /*0640*/  @!UP2 UMOV UR6, 0x400 ;  /* 0x000004000006a882 */ /* 0x000fe20000000000 */
[----:B------:R-:W-:Y:S01]  /*0650*/  IMAD.IADD R18, R2, 0x1, -R3 ;  /* 0x0000000102127824 */ /* 0x000fe200078e0a03 */
[----:B--2---:R-:W-:Y:S01]  /*0660*/  ISETP.EQ.U32.AND P3, PT, R13, 0x1, PT ;  /* 0x000000010d00780c */ /* 0x004fe20003f62070 */
[----:B------:R-:W-:Y:S01]  /*0670*/  IMAD R4, R9, 0x4, R4 ;  /* 0x0000000409047824 */ /* 0x000fe200078e0204 */
[----:B------:R-:W-:Y:S01]  /*0680*/  VOTEU.ALL UP1, P0 ;  /* 0x00000000003f7886 */ /* 0x000fe20000020000 */
[----:B------:R-:W-:Y:S01]  /*0690*/  VOTEU.ALL UP3, P1 ;  /* 0x00000000003f7886 */ /* 0x000fe20000860000 */
[----:B------:R-:W-:Y:S01]  /*06a0*/  VOTEU.ALL UP4, P1 ;  /* 0x00000000003f7886 */ /* 0x000fe20000880000 */
[----:B------:R-:W-:Y:S01]  /*06b0*/  VOTEU.ALL UP5, P1 ;  /* 0x00000000003f7886 */ /* 0x000fe200008a0000 */
[----:B------:R-:W-:Y:S01]  /*06c0*/  SHF.R.S32.HI R3, RZ, 0x1f, R4 ;  /* 0x0000001fff037819 */ /* 0x000fe20000011404 */
[----:B------:R-:W-:Y:S01]  /*06d0*/  IMAD.MOV.U32 R13, RZ, RZ, 0x1 ;  /* 0x00000001ff0d7424 */ /* 0x000fe200078e00ff */
[----:B------:R-:W2:Y:S01]  /*06e0*/  @!UP3 S2UR UR10, SR_CgaCtaId ;  /* 0x00000000000ab9c3 */ /* 0x000ea20000008800 */
[----:B-1----:R-:W-:Y:S01]  /*06f0*/  IMAD.MOV R7, RZ, RZ, -R0 ;  /* 0x000000ffff077224 */ /* 0x002fe200078e0a00 */
[----:B------:R-:W-:Y:S01]  /*0700*/  LEA.HI R3, R3, R4, RZ, 0x2 ;  /* 0x0000000403037211 */ /* 0x000fe200078f10ff */
[----:B------:R-:W-:Y:S01]  /*0710*/  @!UP3 UMOV UR9, 0x400 ;  /* 0x000004000009b882 */ /* 0x000fe20000000000 */
[----:B------:R-:W-:Y:S01]  /*0720*/  I2FP.F32.U32 R0, R16 ;  /* 0x0000001000007245 */ /* 0x000fe20000201000 */
[----:B---3--:R-:W-:Y:S01]  /*0730*/  IMAD R24, R12, R7, UR13 ;  /* 0x0000000d0c187e24 */ /* 0x008fe2000f8e0207 */
[----:B------:R-:W-:Y:S01]  /*0740*/  LOP3.LUT R7, R3, 0xfffffffc, RZ, 0xc0, !PT ;  /* 0xfffffffc03077812 */ /* 0x000fe200078ec0ff */
[----:B------:R-:W-:Y:S01]  /*0750*/  IMAD.SHL.U32 R3, R4, 0x4, RZ ;  /* 0x0000000404037824 */ /* 0x000fe200078e00ff */
[----:B------:R-:W-:Y:S01]  /*0760*/  LOP3.LUT P0, RZ, R10, 0x7, RZ, 0xc0, !PT ;  /* 0x000000070aff7812 */ /* 0x000fe2000780c0ff */
[----:B------:R-:W-:Y:S01]  /*0770*/  FMUL R0, R0, UR5 ;  /* 0x0000000500007c20 */ /* 0x000fe20008400000 */
[----:B------:R-:W-:-:S04]  /*0780*/  @!UP2 UIADD3 UR4, -UR4, 0x100000, URZ ;  /* 0x001000000404a890 */ /* 0x000fc8000fffe13f */
[----:B------:R-:W-:Y:S02]  /*0790*/  @!UP2 USHF.L.U32 UR5, UR4, 0xb, URZ ;  /* 0x0000000b0405a899 */ /* 0x000fe4000800063f */
[----:B------:R-:W-:Y:S01]  /*07a0*/  @!UP2 USHF.L.U32 UR4, UR4, 0x1, URZ ;  /* 0x000000010404a899 */ /* 0x000fe2000800063f */
[C---:B------:R-:W-:Y:S01]  /*07b0*/  IMAD.IADD R7, R4.reuse, 0x1, -R7 ;  /* 0x0000000104077824 */ /* 0x040fe200078e0a07 */
[----:B------:R-:W-:Y:S01]  /*07c0*/  LOP3.LUT R12, R4, 0xc, R3, 0x78, !PT ;  /* 0x0000000c040c7812 */ /* 0x000fe200078e7803 */
[----:B----4-:R-:W-:Y:S01]  /*07d0*/  @!UP2 ULEA UR8, UR7, UR6, 0x18 ;  /* 0x000000060708a291 */ /* 0x010fe2000f8ec03f */
[----:B------:R-:W-:Y:S01]  /*07e0*/  ISETP.GE.U32.AND P6, PT, R40, 0x2, PT ;  /* 0x000000022800780c */ /* 0x000fe20003fc6070 */
[----:B------:R-:W1:Y:S01]  /*07f0*/  F2I.U32.TRUNC.NTZ R0, R0 ;  /* 0x0000000000007305 */ /* 0x000e62000020f000 */
[----:B------:R-:W-:Y:S01]  /*0800*/  ISETP.NE.AND P2, PT, R7, R24, PT ;  /* 0x000000180700720c */ /* 0x000fe20003f45270 */
[----:B------:R-:W-:-:S04]  /*0810*/  @!UP3 UIADD3 UR6, -UR12, 0x100000, URZ ;  /* 0x001000000c06b890 */ /* 0x000fc8000fffe13f */
[----:B------:R-:W-:Y:S02]  /*0820*/  @!UP3 USHF.L.U32 UR7, UR6, 0xb, URZ ;  /* 0x0000000b0607b899 */ /* 0x000fe4000800063f */
[----:B------:R-:W-:Y:S01]  /*0830*/  @!UP3 USHF.L.U32 UR6, UR6, 0x1, URZ ;  /* 0x000000010606b899 */ /* 0x000fe2000800063f */
[----:B------:R-:W-:Y:S01]  /*0840*/  ISETP.LT.U32.AND P0, PT, R12, 0x8, !P0 ;  /* 0x000000080c00780c */ /* 0x000fe20004701070 */
[----:B------:R-:W-:Y:S01]  /*0850*/  VOTEU.ALL UP2, P1 ;  /* 0x00000000003f7886 */ /* 0x000fe20000840000 */
[----:B------:R-:W-:Y:S02]  /*0860*/  R2UR UR11, R14 ;  /* 0x000000000e0b72ca */ /* 0x000fe400000e0000 */
[----:B------:R-:W-:Y:S01]  /*0870*/  ISETP.NE.AND P4, PT, R5, RZ, PT ;  /* 0x000000ff0500720c */ /* 0x000fe20003f85270 */
[----:B--2---:R-:W-:Y:S01]  /*0880*/  @!UP3 ULEA UR9, UR10, UR9, 0x18 ;  /* 0x000000090a09b291 */ /* 0x004fe2000f8ec03f */
[----:B------:R-:W2:Y:S02]  /*0890*/  FENCE.VIEW.ASYNC.S ;  /* 0x00000000000073c6 */ /* 0x000ea40000000000 */
[----:B--2---:R2:W3:Y:S01]  /*08a0*/  @!UP0 SYNCS.EXCH.64 URZ, [UR8+0xc0], UR4 ;  /* 0x0000c004083f85b2 */ /* 0x0044e20008000100 */
[----:B------:R-:W-:Y:S01]  /*08b0*/  VOTEU.ALL UP3, P1 ;  /* 0x00000000003f7886 */ /* 0x000fe20000860000 */
[----:B------:R-:W-:-:S02]  /*08c0*/  ISETP.NE.AND P1, PT, R18, 0x3, PT ;  /* 0x000000031200780c */ /* 0x000fc40003f25270 */
[----:B------:R-:W-:Y:S01]  /*08d0*/  @P2 SHF.R.S32.HI R3, RZ, 0x1f, R12 ;  /* 0x0000001fff032819 */ /* 0x000fe2000001140c */
[----:B-1----:R-:W-:Y:S01]  /*08e0*/  IMAD.MOV R26, RZ, RZ, -R0 ;  /* 0x000000ffff1a7224 */ /* 0x002fe200078e0a00 */
[----:B------:R-:W-:Y:S02]  /*08f0*/  ISETP.EQ.OR P1, PT, R18, RZ, !P1 ;  /* 0x000000ff1200720c */ /* 0x000fe40004f22670 */
[----:B------:R-:W-:Y:S01]  /*0900*/  @P2 LEA.HI R3, R3, R12, RZ, 0x2 ;  /* 0x0000000c03032211 */ /* 0x000fe200078f10ff */
[----:B0-----:R-:W-:Y:S01]  /*0910*/  IMAD R0, R25, R26, R16 ;  /* 0x0000001a19007224 */ /* 0x001fe200078e0210 */
[----:B------:R-:W-:Y:S02]  /*0920*/  ISETP.EQ.AND P1, PT, R5, RZ, P1 ;  /* 0x000000ff0500720c */ /* 0x000fe40000f22270 */
[----:B------:R-:W-:Y:S02]  /*0930*/  @P2 SHF.R.S32.HI R3, RZ, 0x2, R3 ;  /* 0x00000002ff032819 */ /* 0x000fe40000011403 */
[----:B------:R-:W-:Y:S01]  /*0940*/  SEL R7, RZ, 0x1, !P1 ;  /* 0x00000001ff077807 */ /* 0x000fe20004800000 */
[----:B------:R2:W0:Y:S01]  /*0950*/  @!UP1 SYNCS.EXCH.64 URZ, [UR8+0xc8], UR4 ;  /* 0x0000c804083f95b2 */ /* 0x0004220008000100 */
[----:B------:R-:W-:Y:S01]  /*0960*/  @P2 ISETP.NE.AND P5, PT, R3, R0, PT ;  /* 0x000000000300220c */ /* 0x000fe20003fa5270 */
[----:B------:R-:W-:Y:S01]  /*0970*/  NOP ;  /* 0x0000000000007918 */ /* 0x000fe20000000000 */
[----:B------:R-:W-:-:S02]  /*0980*/  SEL R0, RZ, 0x1, !P0 ;  /* 0x00000001ff007807 */ /* 0x000fc40004000000 */
[----:B------:R-:W-:Y:S02]  /*0990*/  @P2 SEL R13, RZ, 0x1, P5 ;  /* 0x00000001ff0d2807 */ /* 0x000fe40002800000 */
[----:B------:R-:W-:Y:S02]  /*09a0*/  SEL R7, R7, 0x2, P6 ;  /* 0x0000000207077807 */ /* 0x000fe40003000000 */
[----:B------:R-:W-:Y:S01]  /*09b0*/  LOP3.LUT R13, R13, R0, RZ, 0xc0, !PT ;  /* 0x000000000d0d7212 */ /* 0x000fe200078ec0ff */
[----:B------:R2:W1:Y:S01]  /*09c0*/  @!UP2 SYNCS.EXCH.64 URZ, [UR9+0xa0], UR6 ;  /* 0x0000a006093fa5b2 */ /* 0x0004620008000100 */
[----:B------:R2:W4:Y:S01]  /*09d0*/  @!UP3 SYNCS.EXCH.64 URZ, [UR9+0xa8], UR6 ;  /* 0x0000a806093fb5b2 */ /* 0x0005220008000100 */
[----:B------:R2:W0:Y:S01]  /*09e0*/  @!UP4 SYNCS.EXCH.64 URZ, [UR9+0xb0], UR6 ;  /* 0x0000b006093fc5b2 */ /* 0x0004220008000100 */
[----:B------:R2:W0:Y:S01]  /*09f0*/  @!UP5 SYNCS.EXCH.64 URZ, [UR9+0xb8], UR6 ;  /* 0x0000b806093fd5b2 */ /* 0x0004220008000100 */
[----:B------:R-:W-:Y:S01]  /*0a00*/  NOP ;  /* 0x0000000000007918 */ /* 0x000fe20000000000 */
[----:B--23--:R-:W-:Y:S05]  /*0a10*/  @!P3 BRA `(.L_x_4) ;  /* 0x000000000008b947 */ /* 0x00cfea0003800000 */
[----:B01--4-:R-:W-:Y:S01]  /*0a20*/  UCGABAR_ARV ;  /* 0x00000000000079c7 */ /* 0x013fe20008000000 */
[----:B------:R-:W-:Y:S05]  /*0a30*/  BRA `(.L_x_5) ;  /* 0x0000000000047947 */ /* 0x000fea0003800000 */
.L_x_4:
[----:B01--4-:R-:W-:Y:S01]  /*0a40*/  NOP ;  /* 0x0000000000007918 */ /* 0x013fe20000000000 */
.L_x_5:
[----:B------:R-:W-:Y:S01]  /*0a50*/  ULDC.64 UR4, c[0x0][0x598] ;  /* 0x0001660000047ab9 */ /* 0x000fe20000000a00 */
[----:B------:R-:W-:Y:S01]  /*0a60*/  ULDC.64 UR14, c[0x0][0x208] ;  /* 0x00008200000e7ab9 */ /* 0x000fe20000000a00 */
[----:B------:R-:W-:-:S04]  /*0a70*/  ISETP.NE.U32.AND P0, PT, RZ, UR4, PT ;  /* 0x00000004ff007c0c */ /* 0x000fc8000bf05070 */
[----:B------:R-:W-:-:S13]  /*0a80*/  ISETP.NE.AND.EX P0, PT, RZ, UR5, PT, P0 ;  /* 0x00000005ff007c0c */ /* 0x000fda000bf05300 */
[----:B------:R-:W-:Y:S05]  /*0a90*/  @!P0 BRA `(.L_x_6) ;  /* 0x00000000001c8947 */ /* 0x000fea0003800000 */
[----:B------:R-:W0:Y:S02]  /*0aa0*/  LDC.64 R2, c[0x0][0x598] ;  /* 0x00016600ff027b82 */ /* 0x000e240000000a00 */
[----:B0-----:R-:W2:Y:S02]  /*0ab0*/  LDG.E.64 R2, desc[UR14][R2.64] ;  /* 0x0000000e02027981 */ /* 0x001ea4000c1e1b00 */
[----:B--2---:R-:W-:-:S04]  /*0ac0*/  ISETP.NE.U32.AND P0, PT, R2, RZ, PT ;  /* 0x000000ff0200720c */ /* 0x004fc80003f05070 */
[----:B------:R-:W-:-:S13]  /*0ad0*/  ISETP.NE.AND.EX P0, PT, R3, RZ, PT, P0 ;  /* 0x000000ff0300720c */ /* 0x000fda0003f05300 */
[----:B------:R-:W-:Y:S05]  /*0ae0*/  @!P0 BRA `(.L_x_6) ;  /* 0x0000000000088947 */ /* 0x000fea0003800000 */
[----:B------:R0:W5:Y:S01]  /*0af0*/  LD.E R14, desc[UR14][R2.64] ;  /* 0x0000000e020e7980 */ /* 0x000162000c101900 */
[----:B------:R-:W-:Y:S05]  /*0b00*/  BRA `(.L_x_7) ;  /* 0x0000000000207947 */ /* 0x000fea0003800000 */
.L_x_6:
[----:B------:R-:W-:Y:S02]  /*0b10*/  ULDC.64 UR4, c[0x0][0x588] ;  /* 0x0001620000047ab9 */ /* 0x000fe40000000a00 */
[----:B------:R-:W-:-:S04]  /*0b20*/  ISETP.NE.U32.AND P0, PT, RZ, UR4, PT ;  /* 0x00000004ff007c0c */ /* 0x000fc8000bf05070 */
[----:B------:R-:W-:-:S13]  /*0b30*/  ISETP.NE.AND.EX P0, PT, RZ, UR5, PT, P0 ;  /* 0x00000005ff007c0c */ /* 0x000fda000bf05300 */
[----:B------:R-:W-:Y:S05]  /*0b40*/  @!P0 BRA `(.L_x_8) ;  /* 0x00000000000c8947 */ /* 0x000fea0003800000 */
[----:B------:R-:W0:Y:S02]  /*0b50*/  LDC.64 R14, c[0x0][0x588] ;  /* 0x00016200ff0e7b82 */ /* 0x000e240000000a00 */
[----:B0-----:R1:W5:Y:S01]  /*0b60*/  LDG.E R14, desc[UR14][R14.64] ;  /* 0x0000000e0e0e7981 */ /* 0x001362000c1e1900 */
[----:B------:R-:W-:Y:S05]  /*0b70*/  BRA `(.L_x_7) ;  /* 0x0000000000047947 */ /* 0x000fea0003800000 */
.L_x_8:
[----:B------:R-:W2:Y:S02]  /*0b80*/  LDC R14, c[0x0][0x580] ;  /* 0x00016000ff0e7b82 */ /* 0x000ea40000000800 */
.L_x_7:
[----:B------:R-:W-:Y:S02]  /*0b90*/  ULDC.64 UR4, c[0x0][0x5a0] ;  /* 0x0001680000047ab9 */ /* 0x000fe40000000a00 */
[----:B------:R-:W-:-:S04]  /*0ba0*/  ISETP.NE.U32.AND P0, PT, RZ, UR4, PT ;  /* 0x00000004ff007c0c */ /* 0x000fc8000bf05070 */
[----:B------:R-:W-:-:S13]  /*0bb0*/  ISETP.NE.AND.EX P0, PT, RZ, UR5, PT, P0 ;  /* 0x00000005ff007c0c */ /* 0x000fda000bf05300 */
[----:B------:R-:W-:Y:S05]  /*0bc0*/  @!P0 BRA `(.L_x_9) ;  /* 0x00000000001c8947 */ /* 0x000fea0003800000 */
[----:B0-----:R-:W0:Y:S02]  /*0bd0*/  LDC.64 R2, c[0x0][0x5a0] ;  /* 0x00016800ff027b82 */ /* 0x001e240000000a00 */
[----:B0-----:R-:W3:Y:S02]  /*0be0*/  LDG.E.64 R2, desc[UR14][R2.64] ;  /* 0x0000000e02027981 */ /* 0x001ee4000c1e1b00 */
[----:B---3--:R-:W-:-:S04]  /*0bf0*/  ISETP.NE.U32.AND P0, PT, R2, RZ, PT ;  /* 0x000000ff0200720c */ /* 0x008fc80003f05070 */
[----:B------:R-:W-:-:S13]  /*0c00*/  ISETP.NE.AND.EX P0, PT, R3, RZ, PT, P0 ;  /* 0x000000ff0300720c */ /* 0x000fda0003f05300 */
[----:B------:R-:W-:Y:S05]  /*0c10*/  @!P0 BRA `(.L_x_9) ;  /* 0x0000000000088947 */ /* 0x000fea0003800000 */
[----:B-1----:R0:W5:Y:S01]  /*0c20*/  LD.E R15, desc[UR14][R2.64] ;  /* 0x0000000e020f7980 */ /* 0x002162000c101900 */
[----:B------:R-:W-:Y:S05]  /*0c30*/  BRA `(.L_x_10) ;  /* 0x0000000000207947 */ /* 0x000fea0003800000 */
.L_x_9:
[----:B------:R-:W-:Y:S02]  /*0c40*/  ULDC.64 UR4, c[0x0][0x590] ;  /* 0x0001640000047ab9 */ /* 0x000fe40000000a00 */
[----:B------:R-:W-:-:S04]  /*0c50*/  ISETP.NE.U32.AND P0, PT, RZ, UR4, PT ;  /* 0x00000004ff007c0c */ /* 0x000fc8000bf05070 */
[----:B------:R-:W-:-:S13]  /*0c60*/  ISETP.NE.AND.EX P0, PT, RZ, UR5, PT, P0 ;  /* 0x00000005ff007c0c */ /* 0x000fda000bf05300 */
[----:B------:R-:W-:Y:S05]  /*0c70*/  @!P0 BRA `(.L_x_11) ;  /* 0x00000000000c8947 */ /* 0x000fea0003800000 */
[----:B0-----:R-:W1:Y:S02]  /*0c80*/  LDC.64 R2, c[0x0][0x590] ;  /* 0x00016400ff027b82 */ /* 0x001e640000000a00 */
[----:B-1----:R1:W5:Y:S01]  /*0c90*/  LDG.E R15, desc[UR14][R2.64] ;  /* 0x0000000e020f7981 */ /* 0x002362000c1e1900 */
[----:B------:R-:W-:Y:S05]  /*0ca0*/  BRA `(.L_x_10) ;  /* 0x0000000000047947 */ /* 0x000fea0003800000 */
.L_x_11:
[----:B-1----:R-:W3:Y:S02]  /*0cb0*/  LDC R15, c[0x0][0x584] ;  /* 0x00016100ff0f7b82 */ /* 0x002ee40000000800 */
.L_x_10:
[----:B------:R-:W4:Y:S01]  /*0cc0*/  LDC R0, c[0x0][0x65c] ;  /* 0x00019700ff007b82 */ /* 0x000f220000000800 */
[----:B------:R-:W-:Y:S01]  /*0cd0*/  ULDC UR8, c[0x0][0x28c] ;  /* 0x0000a30000087ab9 */ /* 0x000fe20000000800 */
[----:B------:R-:W-:Y:S01]  /*0ce0*/  ISETP.NE.AND P0, PT, R5, 0x2, PT ;  /* 0x000000020500780c */ /* 0x000fe20003f05270 */
[----:B------:R-:W-:Y:S01]  /*0cf0*/  UIADD3 UR8, UR8, 0x7f, URZ ;  /* 0x0000007f08087890 */ /* 0x000fe2000fffe03f */
[----:B------:R-:W-:Y:S01]  /*0d00*/  IMAD.U32 R4, RZ, RZ, UR13 ;  /* 0x0000000dff047e24 */ /* 0x000fe2000f8e00ff */
[----:B------:R-:W-:Y:S01]  /*0d10*/  UMOV UR5, URZ ;  /* 0x0000003f00057c82 */ /* 0x000fe20008000000 */
[----:B------:R-:W-:Y:S01]  /*0d20*/  UMOV UR4, URZ ;  /* 0x0000003f00047c82 */ /* 0x000fe20008000000 */
[----:B------:R-:W-:-:S04]  /*0d30*/  USHF.R.S32.HI UR9, URZ, 0x1f, UR8 ;  /* 0x0000001f3f097899 */ /* 0x000fc80008011408 */
[----:B------:R-:W-:Y:S01]  /*0d40*/  ULEA.HI UR9, UR9, UR8, URZ, 0x7 ;  /* 0x0000000809097291 */ /* 0x000fe2000f8f383f */
[----:B----4-:R-:W-:-:S13]  /*0d50*/  ISETP.NE.AND P2, PT, R0, 0x1, PT ;  /* 0x000000010000780c */ /* 0x010fda0003f45270 */
[----:B01----:R-:W0:Y:S01]  /*0d60*/  @P2 LDC R3, c[0x0][0x10] ;  /* 0x00000400ff032b82 */ /* 0x003e220000000800 */
[----:B------:R-:W-:Y:S02]  /*0d70*/  @P2 IMAD.MOV.U32 R17, RZ, RZ, RZ ;  /* 0x000000ffff112224 */ /* 0x000fe400078e00ff */
[----:B------:R-:W-:-:S05]  /*0d80*/  @P2 IMAD.MOV.U32 R5, RZ, RZ, RZ ;  /* 0x000000ffff052224 */ /* 0x000fca00078e00ff */
[----:B------:R-:W1:Y:S01]  /*0d90*/  @!P2 LDC R9, c[0x0][0xc] ;  /* 0x00000300ff09ab82 */ /* 0x000e620000000800 */
[----:B------:R-:W-:Y:S01]  /*0da0*/  ULDC UR6, c[0x0][0xc] ;  /* 0x0000030000067ab9 */ /* 0x000fe20000000800 */
[----:B------:R-:W-:Y:S02]  /*0db0*/  ULDC UR7, c[0x0][0x10] ;  /* 0x0000040000077ab9 */ /* 0x000fe40000000800 */
[----:B------:R-:W-:-:S04]  /*0dc0*/  UIMAD.WIDE.U32 UR6, UR6, UR7, URZ ;  /* 0x00000007060672a5 */ /* 0x000fc8000f8e003f */
[----:B------:R-:W4:Y:S01]  /*0dd0*/  LDC R8, c[0x0][0x14] ;  /* 0x00000500ff087b82 */ /* 0x000f220000000800 */
[----:B0-----:R-:W-:Y:S01]  /*0de0*/  @P2 IMAD.WIDE.U32 R2, R3, UR13, R16 ;  /* 0x0000000d03022c25 */ /* 0x001fe2000f8e0010 */
[----:B------:R-:W-:-:S03]  /*0df0*/  USHF.R.S32.HI UR13, URZ, 0x7, UR9 ;  /* 0x000000073f0d7899 */ /* 0x000fc60008011409 */
[----:B------:R-:W-:Y:S02]  /*0e00*/  @P2 IMAD.IADD R3, R3, 0x1, R5 ;  /* 0x0000000103032824 */ /* 0x000fe400078e0205 */
[----:B------:R-:W-:Y:S02]  /*0e10*/  IMAD.MOV.U32 R5, RZ, RZ, RZ ;  /* 0x000000ffff057224 */ /* 0x000fe400078e00ff */
[----:B-1----:R-:W-:-:S04]  /*0e20*/  @!P2 IMAD.WIDE.U32 R4, R16, R9, R4 ;  /* 0x000000091004a225 */ /* 0x002fc800078e0004 */
[----:B------:R-:W-:Y:S02]  /*0e30*/  @!P2 IMAD.MOV.U32 R2, RZ, RZ, R4 ;  /* 0x000000ffff02a224 */ /* 0x000fe400078e0004 */
[C---:B----4-:R-:W-:Y:S02]  /*0e40*/  IMAD R21, R8.reuse, UR7, RZ ;  /* 0x0000000708157c24 */ /* 0x050fe4000f8e02ff */
[----:B------:R-:W-:Y:S01]  /*0e50*/  IMAD.WIDE.U32 R8, R8, UR6, RZ ;  /* 0x0000000608087c25 */ /* 0x000fe2000f8e00ff */
[----:B------:R-:W-:-:S03]  /*0e60*/  ULDC.64 UR6, c[0x0][0x650] ;  /* 0x0001940000067ab9 */ /* 0x000fc60000000a00 */
[----:B------:R-:W-:Y:S02]  /*0e70*/  @!P2 IMAD.MOV.U32 R3, RZ, RZ, R5 ;  /* 0x000000ffff03a224 */ /* 0x000fe400078e0005 */
[----:B------:R-:W-:Y:S01]  /*0e80*/  IMAD.IADD R0, R9, 0x1, R21 ;  /* 0x0000000109007824 */ /* 0x000fe200078e0215 */
[----:B------:R-:W-:Y:S06]  /*0e90*/  @P0 BRA `(.L_x_12) ;  /* 0x0000000000200947 */ /* 0x000fec0003800000 */
[----:B------:R-:W-:Y:S01]  /*0ea0*/  UISETP.GE.U32.AND UP0, UPT, UR13, 0x9, UPT ;  /* 0x000000090d00788c */ /* 0x000fe2000bf06070 */
[----:B------:R-:W-:Y:S01]  /*0eb0*/  IADD3 R2, P0, R2, R8, RZ ;  /* 0x0000000802027210 */ /* 0x000fe20007f1e0ff */
[----:B------:R-:W-:-:S04]  /*0ec0*/  UIMAD.WIDE.U32 UR4, UR13, 0x38e38e39, URZ ;  /* 0x38e38e390d0478a5 */ /* 0x000fc8000f8e003f */
[----:B------:R-:W-:Y:S01]  /*0ed0*/  USHF.R.U32.HI UR5, URZ, 0x1, UR5 ;  /* 0x000000013f057899 */ /* 0x000fe20008011605 */
[----:B------:R-:W-:Y:S02]  /*0ee0*/  IMAD.X R3, R0, 0x1, R3, P0 ;  /* 0x0000000100037824 */ /* 0x000fe400000e0603 */
[----:B------:R-:W-:Y:S02]  /*0ef0*/  UMOV UR4, URZ ;  /* 0x0000003f00047c82 */ /* 0x000fe40008000000 */
[----:B------:R-:W-:Y:S02]  /*0f00*/  @UP0 ULOP3.LUT UR4, UR5, 0x1, URZ, 0xc0, !UPT ;  /* 0x0000000105040892 */ /* 0x000fe4000f8ec03f */
[----:B------:R-:W-:-:S12]  /*0f10*/  UIMAD UR5, UR5, -0x9, UR13 ;  /* 0xfffffff7050578a4 */ /* 0x000fd8000f8e020d */
.L_x_12:
[----:B------:R-:W-:Y:S01]  /*0f20*/  ISETP.GE.U32.AND P0, PT, R2, UR6, PT ;  /* 0x0000000602007c0c */ /* 0x000fe2000bf06070 */
[----:B------:R-:W-:Y:S01]  /*0f30*/  IMAD.MOV.U32 R6, RZ, RZ, -0x1 ;  /* 0xffffffffff067424 */ /* 0x000fe200078e00ff */
[----:B------:R-:W-:Y:S01]  /*0f40*/  PRMT R20, RZ, 0x7610, R20 ;  /* 0x00007610ff147816 */ /* 0x000fe20000000014 */
[----:B------:R-:W-:Y:S01]  /*0f50*/  IMAD.MOV.U32 R5, RZ, RZ, -0x1 ;  /* 0xffffffffff057424 */ /* 0x000fe200078e00ff */
[----:B------:R-:W-:Y:S01]  /*0f60*/  ISETP.GE.U32.AND.EX P0, PT, R3, UR7, PT, P0 ;  /* 0x0000000703007c0c */ /* 0x000fe2000bf06100 */
[----:B------:R-:W-:-:S12]  /*0f70*/  IMAD.MOV.U32 R4, RZ, RZ, -0x1 ;  /* 0xffffffffff047424 */ /* 0x000fd800078e00ff */
[----:B------:R-:W-:Y:S05]  /*0f80*/  @P0 BRA `(.L_x_13) ;  /* 0x0000000400240947 */ /* 0x000fea0003800000 */
[----:B------:R-:W0:Y:S01]  /*0f90*/  LDC.64 R28, c[0x0][0x628] ;  /* 0x00018a00ff1c7b82 */ /* 0x000e220000000a00 */
[----:B------:R-:W-:Y:S02]  /*0fa0*/  IMAD.MOV.U32 R4, RZ, RZ, R2 ;  /* 0x000000ffff047224 */ /* 0x000fe400078e0002 */
[----:B------:R-:W-:-:S05]  /*0fb0*/  IMAD.MOV.U32 R5, RZ, RZ, R3 ;  /* 0x000000ffff057224 */ /* 0x000fca00078e0003 */
[----:B------:R-:W1:Y:S08]  /*0fc0*/  LDC R6, c[0x0][0x630] ;  /* 0x00018c00ff067b82 */ /* 0x000e700000000800 */
[----:B------:R-:W4:Y:S01]  /*0fd0*/  LDC.64 R30, c[0x0][0x620] ;  /* 0x00018800ff1e7b82 */ /* 0x000f220000000a00 */
[----:B0-----:R-:W-:-:S04]  /*0fe0*/  ISETP.NE.U32.AND P0, PT, R28, RZ, PT ;  /* 0x000000ff1c00720c */ /* 0x001fc80003f05070 */
[----:B------:R-:W-:-:S13]  /*0ff0*/  ISETP.NE.AND.EX P0, PT, R29, RZ, PT, P0 ;  /* 0x000000ff1d00720c */ /* 0x000fda0003f05300 */
[----:B-1--4-:R-:W-:Y:S05]  /*1000*/  @!P0 BRA `(.L_x_14) ;  /* 0x0000000000288947 */ /* 0x012fea0003800000 */
[----:B------:R-:W0:Y:S02]  /*1010*/  LDC R23, c[0x0][0x634] ;  /* 0x00018d00ff177b82 */ /* 0x000e240000000800 */
[----:B0-----:R-:W-:-:S05]  /*1020*/  IADD3 R23, P0, R2, R23, RZ ;  /* 0x0000001702177210 */ /* 0x001fca0007f1e0ff */
[----:B------:R-:W-:-:S04]  /*1030*/  IMAD.X R27, RZ, RZ, R3, P0 ;  /* 0x000000ffff1b7224 */ /* 0x000fc800000e0603 */
[----:B------:R-:W-:-:S04]  /*1040*/  IMAD.WIDE.U32 R4, R27, R28, RZ ;  /* 0x0000001c1b047225 */ /* 0x000fc800078e00ff */
[----:B------:R-:W-:-:S04]  /*1050*/  IMAD.WIDE.U32 R20, P0, R23, R29, R4 ;  /* 0x0000001d17147225 */ /* 0x000fc80007800004 */
[----:B------:R-:W-:-:S04]  /*1060*/  IMAD.WIDE.U32 R4, R23, R28, RZ ;  /* 0x0000001c17047225 */ /* 0x000fc800078e00ff */
[----:B------:R-:W-:Y:S01]  /*1070*/  IMAD.X R23, RZ, RZ, RZ, P0 ;  /* 0x000000ffff177224 */ /* 0x000fe200000e06ff */
[----:B------:R-:W-:Y:S01]  /*1080*/  IADD3 RZ, P0, R5, R20, RZ ;  /* 0x0000001405ff7210 */ /* 0x000fe20007f1e0ff */
[----:B------:R-:W-:-:S04]  /*1090*/  IMAD.MOV.U32 R22, RZ, RZ, R21 ;  /* 0x000000ffff167224 */ /* 0x000fc800078e0015 */
[----:B------:R-:W-:-:S08]  /*10a0*/  IMAD.WIDE.U32.X R4, R27, R29, R22, P0 ;  /* 0x0000001d1b047225 */ /* 0x000fd000000e0416 */
.L_x_14:
[----:B------:R-:W0:Y:S01]  /*10b0*/  LDC.64 R32, c[0x0][0x640] ;  /* 0x00019000ff207b82 */ /* 0x000e220000000a00 */
[-CC-:B------:R-:W-:Y:S01]  /*10c0*/  SHF.R.U64 R36, R4, R6.reuse, R5.reuse ;  /* 0x0000000604247219 */ /* 0x180fe20000001205 */
[----:B------:R-:W-:Y:S01]  /*10d0*/  IMAD.MOV.U32 R37, RZ, RZ, 0x1 ;  /* 0x00000001ff257424 */ /* 0x000fe200078e00ff */
[----:B------:R-:W-:Y:S02]  /*10e0*/  SHF.R.U32.HI R4, RZ, R6, R5 ;  /* 0x00000006ff047219 */ /* 0x000fe40000011605 */
[----:B------:R-:W-:-:S03]  /*10f0*/  IADD3 R21, P0, RZ, -R36, RZ ;  /* 0x80000024ff157210 */ /* 0x000fc60007f1e0ff */
[----:B------:R-:W1:Y:S02]  /*1100*/  LDC R20, c[0x0][0x618] ;  /* 0x00018600ff147b82 */ /* 0x000e640000000800 */
[----:B------:R-:W-:-:S04]  /*1110*/  IMAD.X R5, RZ, RZ, ~R4, P0 ;  /* 0x000000ffff057224 */ /* 0x000fc800000e0e04 */
[-C--:B------:R-:W-:Y:S02]  /*1120*/  IMAD R6, R5, R30.reuse, RZ ;  /* 0x0000001e05067224 */ /* 0x080fe400078e02ff */
[----:B------:R-:W4:Y:S01]  /*1130*/  LDC R23, c[0x0][0x608] ;  /* 0x00018200ff177b82 */ /* 0x000f220000000800 */
[----:B------:R-:W-:-:S04]  /*1140*/  IMAD.WIDE.U32 R4, R21, R30, R2 ;  /* 0x0000001e15047225 */ /* 0x000fc800078e0002 */
[----:B------:R-:W-:-:S03]  /*1150*/  IMAD R21, R21, R31, R6 ;  /* 0x0000001f15157224 */ /* 0x000fc600078e0206 */
[----:B------:R-:W2:Y:S01]  /*1160*/  LDC R28, c[0x0][0x658] ;  /* 0x00019600ff1c7b82 */ /* 0x000ea20000000800 */
[----:B------:R-:W-:Y:S01]  /*1170*/  IMAD.IADD R5, R5, 0x1, R21 ;  /* 0x0000000105057824 */ /* 0x000fe200078e0215 */
[----:B0-----:R-:W-:Y:S01]  /*1180*/  ISETP.NE.U32.AND P0, PT, R32, RZ, PT ;  /* 0x000000ff2000720c */ /* 0x001fe20003f05070 */
[----:B------:R-:W-:-:S03]  /*1190*/  IMAD.MOV.U32 R21, RZ, RZ, -0x1 ;  /* 0xffffffffff157424 */ /* 0x000fc600078e00ff */
[----:B------:R-:W-:Y:S02]  /*11a0*/  ISETP.NE.AND.EX P0, PT, R33, RZ, PT, P0 ;  /* 0x000000ff2100720c */ /* 0x000fe40003f05300 */
[----:B------:R-:W0:Y:S01]  /*11b0*/  LDC R31, c[0x0][0x600] ;  /* 0x00018000ff1f7b82 */ /* 0x000e220000000800 */
[-CC-:B-1----:R-:W-:Y:S02]  /*11c0*/  SHF.R.U64 R29, R4, R20.reuse, R5.reuse ;  /* 0x00000014041d7219 */ /* 0x182fe40000001205 */
[----:B------:R-:W-:-:S05]  /*11d0*/  SHF.R.U32.HI R4, RZ, R20, R5 ;  /* 0x00000014ff047219 */ /* 0x000fca0000011605 */
[----:B------:R-:W1:Y:S01]  /*11e0*/  LDC R30, c[0x0][0x648] ;  /* 0x00019200ff1e7b82 */ /* 0x000e620000000800 */
[-CC-:B----4-:R-:W-:Y:S02]  /*11f0*/  SHF.R.U64 R39, R29, R23.reuse, R4.reuse ;  /* 0x000000171d277219 */ /* 0x190fe40000001204 */
[----:B------:R-:W-:-:S05]  /*1200*/  SHF.R.U32.HI R5, RZ, R23, R4 ;  /* 0x00000017ff057219 */ /* 0x000fca0000011604 */
[----:B------:R-:W4:Y:S01]  /*1210*/  LDC R35, c[0x0][0x638] ;  /* 0x00018e00ff237b82 */ /* 0x000f220000000800 */
[-C--:B--2---:R-:W-:Y:S02]  /*1220*/  SHF.L.U32 R4, R21, R28.reuse, RZ ;  /* 0x0000001c15047219 */ /* 0x084fe400000006ff */
[--C-:B------:R-:W-:Y:S02]  /*1230*/  SHF.R.U64 R38, R39, R28, R5.reuse ;  /* 0x0000001c27267219 */ /* 0x100fe40000001205 */
[----:B------:R-:W-:Y:S02]  /*1240*/  LOP3.LUT R6, RZ, R4, RZ, 0x33, !PT ;  /* 0x00000004ff067212 */ /* 0x000fe400078e33ff */
[----:B------:R-:W-:Y:S01]  /*1250*/  SHF.R.U32.HI R5, RZ, R28, R5 ;  /* 0x0000001cff057219 */ /* 0x000fe20000011605 */
[----:B------:R-:W2:Y:S01]  /*1260*/  LDC R34, c[0x0][0x610] ;  /* 0x00018400ff227b82 */ /* 0x000ea20000000800 */
[----:B------:R-:W-:Y:S01]  /*1270*/  IMAD.MOV.U32 R4, RZ, RZ, R38 ;  /* 0x000000ffff047224 */ /* 0x000fe200078e0026 */
[----:B------:R-:W-:Y:S06]  /*1280*/  @!P0 BRA `(.L_x_15) ;  /* 0x0000000000288947 */ /* 0x000fec0003800000 */
[----:B------:R-:W3:Y:S02]  /*1290*/  LDC R23, c[0x0][0x64c] ;  /* 0x00019300ff177b82 */ /* 0x000ee40000000800 */
[----:B---3--:R-:W-:-:S05]  /*12a0*/  IADD3 R23, P0, R38, R23, RZ ;  /* 0x0000001726177210 */ /* 0x008fca0007f1e0ff */
        /* <DEDUP_REMOVED lines=8> */
.L_x_15:
[----:B-1----:R-:W-:Y:S01]  /*1330*/  SHF.R.U64 R17, R4, R30, R5 ;  /* 0x0000001e04117219 */ /* 0x002fe20000001205 */
[----:B------:R-:W-:Y:S01]  /*1340*/  @P2 IMAD R24, R25, R26, R16 ;  /* 0x0000001a19182224 */ /* 0x000fe200078e0210 */
[----:B------:R-:W-:Y:S02]  /*1350*/  SHF.L.U32 R4, R37, R28, RZ ;  /* 0x0000001c25047219 */ /* 0x000fe400000006ff */
[----:B------:R-:W-:Y:S01]  /*1360*/  LOP3.LUT R5, R39, R6, RZ, 0xc0, !PT ;  /* 0x0000000627057212 */ /* 0x000fe200078ec0ff */
[----:B0-----:R-:W-:Y:S02]  /*1370*/  VIADD R6, R31, 0xffffffff ;  /* 0xffffffff1f067836 */ /* 0x001fe40000000000 */
[----:B------:R-:W-:Y:S02]  /*1380*/  IMAD.MOV R20, RZ, RZ, -R17 ;  /* 0x000000ffff147224 */ /* 0x000fe400078e0a11 */
[----:B------:R-:W-:Y:S01]  /*1390*/  IMAD R5, R4, R17, R5 ;  /* 0x0000001104057224 */ /* 0x000fe200078e0205 */
[----:B------:R-:W-:Y:S01]  /*13a0*/  LOP3.LUT R17, R29, R6, RZ, 0xc0, !PT ;  /* 0x000000061d117212 */ /* 0x000fe200078ec0ff */
[----:B----4-:R-:W-:-:S02]  /*13b0*/  IMAD R4, R20, R35, R38 ;  /* 0x0000002314047224 */ /* 0x010fc400078e0226 */
[----:B--2---:R-:W-:Y:S02]  /*13c0*/  IMAD R6, R5, R34, R24 ;  /* 0x0000002205067224 */ /* 0x004fe400078e0218 */
[----:B------:R-:W-:Y:S02]  /*13d0*/  IMAD R17, R4, R31, R17 ;  /* 0x0000001f04117224 */ /* 0x000fe400078e0211 */
[----:B------:R-:W-:Y:S02]  /*13e0*/  IMAD.MOV.U32 R20, RZ, RZ, 0x1 ;  /* 0x00000001ff147424 */ /* 0x000fe400078e00ff */
[----:B------:R-:W-:Y:S01]  /*13f0*/  IMAD.MOV.U32 R4, RZ, RZ, R36 ;  /* 0x000000ffff047224 */ /* 0x000fe200078e0024 */
[----:B------:R-:W-:Y:S02]  /*1400*/  SEL R5, R17, R6, !P2 ;  /* 0x0000000611057207 */ /* 0x000fe40005000000 */
[----:B------:R-:W-:-:S07]  /*1410*/  SEL R6, R6, R17, !P2 ;  /* 0x0000001106067207 */ /* 0x000fce0005000000 */
.L_x_13:
[----:B------:R-:W-:Y:S05]  /*1420*/  @!P3 BRA `(.L_x_16) ;  /* 0x00000000000cb947 */ /* 0x000fea0003800000 */
[----:B------:R-:W-:Y:S01]  /*1430*/  UCGABAR_WAIT ;  /* 0x0000000000007dc7 */ /* 0x000fe20008000000 */
[----:B------:R-:W-:Y:S01]  /*1440*/  CCTL.IVALL ;  /* 0x00000000ff00798f */ /* 0x000fe20002000000 */
[----:B------:R-:W-:Y:S05]  /*1450*/  BRA `(.L_x_17) ;  /* 0x0000000000047947 */ /* 0x000fea0003800000 */
.L_x_16:
[----:B------:R-:W-:Y:S06]  /*1460*/  BAR.SYNC.DEFER_BLOCKING 0x0 ;  /* 0x0000000000007b1d */ /* 0x000fec0000010000 */
.L_x_17:
[----:B------:R-:W-:Y:S05]  /*1470*/  @!P4 BRA `(.L_x_18) ;  /* 0x0000006c00c8c947 */ /* 0x000fea0003800000 */
[----:B------:R-:W-:-:S13]  /*1480*/  ISETP.GT.U32.AND P0, PT, R40, 0x1, PT ;  /* 0x000000012800780c */ /* 0x000fda0003f04070 */
[----:B------:R-:W-:Y:S05]  /*1490*/  @P0 EXIT ;  /* 0x000000000000094d */ /* 0x000fea0003800000 */
.L_x_19:
[----:B------:R-:W-:-:S08]  /*14a0*/  NOP ;  /* 0x0000000000007918 */ /* 0x000fd00000000000 */
[----:B------:R-:W0:Y:S02]  /*14b0*/  USETMAXREG.TRY_ALLOC.CTAPOOL UP0, 0xe8 ;  /* 0x000000e8000079c8 */ /* 0x000e240008000600 */
[----:B0-----:R-:W-:-:S13]  /*14c0*/  PLOP3.LUT P0, PT, PT, PT, UP0, 0x80, 0x0 ;  /* 0x000000000000781c */ /* 0x001fda0003f0f008 */
[----:B------:R-:W-:Y:S05]  /*14d0*/  @!P0 BRA `(.L_x_19) ;  /* 0xfffffffc00f08947 */ /* 0x000fea000383ffff */
[----:B------:R-:W-:-:S13]  /*14e0*/  LOP3.LUT P0, RZ, R20, 0xff, RZ, 0xc0, !PT ;  /* 0x000000ff14ff7812 */ /* 0x000fda000780c0ff */
[----:B------:R-:W-:Y:S05]  /*14f0*/  @!P0 EXIT ;  /* 0x000000000000894d */ /* 0x000fea0003800000 */
[----:B------:R-:W0:Y:S01]  /*1500*/  S2UR UR6, SR_CgaCtaId ;  /* 0x00000000000679c3 */ /* 0x000e220000008800 */
[CC--:B------:R-:W-:Y:S01]  /*1510*/  LEA.HI R11, R19.reuse, R10.reuse, RZ, 0x2 ;  /* 0x0000000a130b7211 */ /* 0x0c0fe200078f10ff */
[----:B------:R-:W-:Y:S01]  /*1520*/  UIADD3 UR7, UR11, -0x1, URZ ;  /* 0xffffffff0b077890 */ /* 0x000fe2000fffe03f */
[----:B------:R-:W-:Y:S01]  /*1530*/  LEA.HI R19, R19, R10, RZ, 0x5 ;  /* 0x0000000a13137211 */ /* 0x000fe200078f28ff */
[----:B------:R-:W-:Y:S01]  /*1540*/  UMOV UR9, 0x400 ;  /* 0x0000040000097882 */ /* 0x000fe20000000000 */
[--C-:B------:R-:W-:Y:S01]  /*1550*/  SHF.R.S32.HI R18, RZ, 0x2, R11.reuse ;  /* 0x00000002ff127819 */ /* 0x100fe2000001140b */
[----:B------:R-:W-:Y:S01]  /*1560*/  UISETP.LT.AND UP0, UPT, UR13, 0x1, UPT ;  /* 0x000000010d00788c */ /* 0x000fe2000bf01270 */
[----:B------:R-:W-:Y:S01]  /*1570*/  SHF.R.S32.HI R17, RZ, 0x1f, R11 ;  /* 0x0000001fff117819 */ /* 0x000fe2000001140b */
[----:B------:R-:W-:Y:S01]  /*1580*/  USHF.L.U32 UR21, UR13, 0x1, URZ ;  /* 0x000000010d157899 */ /* 0x000fe2000800063f */
[----:B------:R-:W-:Y:S01]  /*1590*/  LOP3.LUT R11, R11, 0xfffffffc, RZ, 0xc0, !PT ;  /* 0xfffffffc0b0b7812 */ /* 0x000fe200078ec0ff */
[----:B------:R-:W-:Y:S01]  /*15a0*/  USEL UR10, UR13, 0x1, UP0 ;  /* 0x000000010d0a7887 */ /* 0x000fe20008000000 */
[----:B------:R-:W-:Y:S01]  /*15b0*/  LEA.HI R17, R17, R18, RZ, 0x3 ;  /* 0x0000001211117211 */ /* 0x000fe200078f18ff */
[----:B------:R-:W-:Y:S01]  /*15c0*/  UISETP.NE.AND UP0, UPT, UR7, URZ, UPT ;  /* 0x0000003f0700728c */ /* 0x000fe2000bf05270 */
[----:B------:R-:W-:Y:S01]  /*15d0*/  LOP3.LUT R148, R7, 0x1, RZ, 0xfc, !PT ;  /* 0x0000000107947812 */ /* 0x000fe200078efcff */
[----:B------:R-:W-:Y:S01]  /*15e0*/  IMAD.IADD R16, R10, 0x1, -R11 ;  /* 0x000000010a107824 */ /* 0x000fe200078e0a0b */
[----:B------:R-:W-:Y:S01]  /*15f0*/  LOP3.LUT R17, R17, 0xfffffff8, RZ, 0xc0, !PT ;  /* 0xfffffff811117812 */ /* 0x000fe200078ec0ff */
[----:B------:R-:W-:-:S04]  /*1600*/  UIADD3 UR10, -UR10, UR13, URZ ;  /* 0x0000000d0a0a7290 */ /* 0x000fc8000fffe13f */
[----:B------:R-:W-:Y:S01]  /*1610*/  IMAD.IADD R18, R18, 0x1, -R17 ;  /* 0x0000000112127824 */ /* 0x000fe200078e0a11 */
[----:B------:R-:W-:Y:S01]  /*1620*/  SHF.R.S32.HI R17, RZ, 0x5, R19 ;  /* 0x00000005ff117819 */ /* 0x000fe20000011413 */
[----:B0-----:R-:W-:-:S03]  /*1630*/  ULEA UR9, UR6, UR9, 0x18 ;  /* 0x0000000906097291 */ /* 0x001fc6000f8ec03f */
[--C-:B------:R-:W-:Y:S01]  /*1640*/  SHF.R.S32.HI R19, RZ, 0x1f, R18.reuse ;  /* 0x0000001fff137819 */ /* 0x100fe20000011412 */
[----:B------:R-:W-:Y:S01]  /*1650*/  USHF.L.U32 UR6, UR7, 0x3, URZ ;  /* 0x0000000307067899 */ /* 0x000fe2000800063f */
[C-C-:B------:R-:W-:Y:S01]  /*1660*/  IMAD R20, R17.reuse, -0x10, -R18.reuse ;  /* 0xfffffff011147824 */ /* 0x140fe200078e0a12 */
[----:B------:R-:W-:Y:S02]  /*1670*/  USEL UR7, URZ, 0x1, UP0 ;  /* 0x000000013f077887 */ /* 0x000fe40008000000 */
[----:B------:R-:W-:Y:S01]  /*1680*/  ULOP3.LUT UR6, UR6, 0x8, URZ, 0xc0, !UPT ;  /* 0x0000000806067892 */ /* 0x000fe2000f8ec03f */
[----:B------:R-:W-:Y:S01]  /*1690*/  IMAD.WIDE R10, R17, 0x10, R18 ;  /* 0x00000010110a7825 */ /* 0x000fe200078e0212 */
[----:B------:R-:W-:Y:S02]  /*16a0*/  UIADD3 UR22, UR9, 0xa0, URZ ;  /* 0x000000a009167890 */ /* 0x000fe4000fffe03f */
[----:B------:R-:W-:Y:S01]  /*16b0*/  ULOP3.LUT UR23, UR6, 0x8, URZ, 0x3c, !UPT ;  /* 0x0000000806177892 */ /* 0x000fe2000f8e3c3f */
[----:B------:R-:W-:Y:S01]  /*16c0*/  IMAD.U32 R150, RZ, RZ, UR7 ;  /* 0x00000007ff967e24 */ /* 0x000fe2000f8e00ff */
[----:B------:R-:W-:-:S02]  /*16d0*/  ULOP3.LUT UR12, UR6, 0x18, URZ, 0x3c, !UPT ;  /* 0x00000018060c7892 */ /* 0x000fc4000f8e3c3f */
[----:B------:R-:W-:Y:S01]  /*16e0*/  ULEA UR11, UR11, UR22, 0x3 ;  /* 0x000000160b0b7291 */ /* 0x000fe2000f8e183f */
[----:B------:R-:W-:Y:S02]  /*16f0*/  ULDC UR6, c[0x0][0x284] ;  /* 0x0000a10000067ab9 */ /* 0x000fe40000000800 */
[----:B------:R-:W-:-:S09]  /*1700*/  VIADD R17, R20, UR6 ;  /* 0x0000000614117c36 */ /* 0x000fd20008000000 */
.L_x_174:
[----:B------:R-:W-:Y:S01]  /*1710*/  SHF.L.U32 R18, R150, 0x1f, RZ ;  /* 0x0000001f96127819 */ /* 0x000fe200000006ff */
[----:B------:R-:W0:Y:S01]  /*1720*/  LDC R19, c[0x0][0x28c] ;  /* 0x0000a300ff137b82 */ /* 0x000e220000000800 */
[----:B------:R-:W-:Y:S01]  /*1730*/  UMOV UR6, URZ ;  /* 0x0000003f00067c82 */ /* 0x000fe20008000000 */
[----:B------:R-:W-:Y:S01]  /*1740*/  UMOV UR20, UR5 ;  /* 0x0000000500147c82 */ /* 0x000fe20008000000 */
[----:B-1----:R-:W1:Y:S01]  /*1750*/  SYNCS.PHASECHK.TRANS64.TRYWAIT P0, [UR11+-0x8], R18 ;  /* 0xfffff812ff0075a7 */ /* 0x002e62000800014b */
[----:B0-----:R-:W-:Y:S01]  /*1760*/  ISETP.GE.AND P1, PT, R19, 0x1, PT ;  /* 0x000000011300780c */ /* 0x001fe20003f26270 */
[----:B-1-34-:R-:W-:-:S12]  /*1770*/  @!P0 BRA `(.L_x_20) ;  /* 0x00000080000c8947 */ /* 0x01afd80003800000 */
.L_x_201:
[----:B------:R-:W-:Y:S01]  /*1780*/  UMOV UR7, URZ ;  /* 0x0000003f00077c82 */ /* 0x000fe20008000000 */
[----:B------:R-:W-:Y:S01]  /*1790*/  UMOV UR8, URZ ;  /* 0x0000003f00087c82 */ /* 0x000fe20008000000 */
[----:B------:R-:W-:Y:S02]  /*17a0*/  CS2R R88, SRZ ;  /* 0x0000000000587805 */ /* 0x000fe4000001ff00 */
[----:B------:R-:W-:Y:S02]  /*17b0*/  CS2R R22, SRZ ;  /* 0x0000000000167805 */ /* 0x000fe4000001ff00 */
[----:B------:R-:W-:Y:S02]  /*17c0*/  CS2R R90, SRZ ;  /* 0x00000000005a7805 */ /* 0x000fe4000001ff00 */
[----:B------:R-:W-:Y:S02]  /*17d0*/  CS2R R92, SRZ ;  /* 0x00000000005c7805 */ /* 0x000fe4000001ff00 */
[----:B------:R-:W-:-:S02]  /*17e0*/  CS2R R94, SRZ ;  /* 0x00000000005e7805 */ /* 0x000fc4000001ff00 */
[----:B------:R-:W-:Y:S02]  /*17f0*/  CS2R R96, SRZ ;  /* 0x0000000000607805 */ /* 0x000fe4000001ff00 */
        /* <DEDUP_REMOVED lines=24> */
[----:B------:R-:W-:Y:S01]  /*1980*/  CS2R R146, SRZ ;  /* 0x0000000000927805 */ /* 0x000fe2000001ff00 */
[----:B------:R-:W-:Y:S01]  /*1990*/  IMAD.MOV.U32 R149, RZ, RZ, RZ ;  /* 0x000000ffff957224 */ /* 0x000fe200078e00ff */
[----:B------:R-:W-:Y:S01]  /*19a0*/  CS2R R24, SRZ ;  /* 0x0000000000187805 */ /* 0x000fe2000001ff00 */
[----:B------:R-:W-:Y:S01]  /*19b0*/  IMAD.MOV.U32 R151, RZ, RZ, RZ ;  /* 0x000000ffff977224 */ /* 0x000fe200078e00ff */
[----:B------:R-:W-:Y:S01]  /*19c0*/  CS2R R26, SRZ ;  /* 0x00000000001a7805 */ /* 0x000fe2000001ff00 */
[----:B------:R-:W-:Y:S01]  /*19d0*/  IMAD.U32 R152, RZ, RZ, UR4 ;  /* 0x00000004ff987e24 */ /* 0x000fe2000f8e00ff */
        /* <DEDUP_REMOVED lines=29> */
[----:B------:R-:W-:Y:S01]  /*1bb0*/  CS2R R86, SRZ ;  /* 0x0000000000567805 */ /* 0x000fe2000001ff00 */
[----:B------:R-:W-:Y:S06]  /*1bc0*/  @!P1 BRA `(.L_x_21) ;  /* 0x00000008006c9947 */ /* 0x000fec0003800000 */
[----:B------:R-:W-:-:S13]  /*1bd0*/  ISETP.NE.AND P1, PT, R148, 0x3, PT ;  /* 0x000000039400780c */ /* 0x000fda0003f25270 */
[----:B------:R-:W-:Y:S05]  /*1be0*/  @!P1 BRA `(.L_x_22) ;  /* 0x0000000000049947 */ /* 0x000fea0003800000 */
[----:B------:R-:W-:Y:S01]  /*1bf0*/  BPT.TRAP 0x1 ;  /* 0x000000040000795c */ /* 0x000fe20000300000 */
.L_x_22:
[----:B------:R-:W-:Y:S01]  /*1c00*/  ULEA UR6, UR5, UR9, 0x3 ;  /* 0x0000000905067291 */ /* 0x000fe2000f8e183f */
[----:B0-----:R-:W-:-:S05]  /*1c10*/  IMAD.U32 R18, RZ, RZ, UR4 ;  /* 0x00000004ff127e24 */ /* 0x001fca000f8e00ff */
[----:B------:R-:W-:-:S04]  /*1c20*/  SHF.L.U32 R18, R18, 0x1f, RZ ;  /* 0x0000001f12127819 */ /* 0x000fc800000006ff */
[----:B------:R0:W1:Y:S01]  /*1c30*/  SYNCS.PHASECHK.TRANS64.TRYWAIT P0, [UR6], R18 ;  /* 0x00000012ff0075a7 */ /* 0x0000620008000146 */
[----:B------:R-:W-:Y:S05]  /*1c40*/  @!P1 BRA `(.L_x_23) ;  /* 0x0000000000049947 */ /* 0x000fea0003800000 */
[----:B------:R-:W-:Y:S01]  /*1c50*/  BPT.TRAP 0x1 ;  /* 0x000000040000795c */ /* 0x000fe20000300000 */
.L_x_23:
[----:B-1----:R-:W-:Y:S05]  /*1c60*/  @P0 BRA `(.L_x_24) ;  /* 0x0000000000080947 */ /* 0x002fea0003800000 */
[----:B------:R-:W1:Y:S02]  /*1c70*/  SYNCS.PHASECHK.TRANS64.TRYWAIT P0, [UR6], R18 ;  /* 0x00000012ff0075a7 */ /* 0x000e640008000146 */
[----:B-1----:R-:W-:Y:S05]  /*1c80*/  @!P0 BRA `(.L_x_25) ;  /* 0x0000007800e08947 */ /* 0x002fea0003800000 */
.L_x_24:
[----:B------:R-:W-:Y:S01]  /*1c90*/  UIADD3 UR6, UR9, 0x180, URZ ;  /* 0x0000018009067890 */ /* 0x000fe2000fffe03f */
[----:B------:R-:W-:Y:S01]  /*1ca0*/  WARPGROUP.ARRIVE ;  /* 0x00000000000079c5 */ /* 0x000fe20000000000 */
[----:B------:R-:W-:Y:S01]  /*1cb0*/  UIADD3 UR7, UR9, 0x12180, URZ ;  /* 0x0001218009077890 */ /* 0x000fe2000fffe03f */
[----:B------:R-:W-:Y:S01]  /*1cc0*/  CS2R R88, SRZ ;  /* 0x0000000000587805 */ /* 0x000fe2000001ff00 */
[----:B------:R-:W-:Y:S01]  /*1cd0*/  USHF.R.U32.HI UR6, URZ, 0x4, UR6 ;  /* 0x000000043f067899 */ /* 0x000fe20008011606 */
[----:B------:R-:W-:Y:S01]  /*1ce0*/  CS2R R22, SRZ ;  /* 0x0000000000167805 */ /* 0x000fe2000001ff00 */
[----:B------:R-:W-:Y:S01]  /*1cf0*/  USHF.R.U32.HI UR7, URZ, 0x4, UR7 ;  /* 0x000000043f077899 */ /* 0x000fe20008011607 */
[----:B------:R-:W-:Y:S01]  /*1d00*/  CS2R R90, SRZ ;  /* 0x00000000005a7805 */ /* 0x000fe2000001ff00 */
[----:B------:R-:W-:Y:S01]  /*1d10*/  ULOP3.LUT UR6, UR6, 0x3fff, URZ, 0xc0, !UPT ;  /* 0x00003fff06067892 */ /* 0x000fe2000f8ec03f */
[----:B------:R-:W-:Y:S01]  /*1d20*/  CS2R R92, SRZ ;  /* 0x00000000005c7805 */ /* 0x000fe2000001ff00 */
[----:B------:R-:W-:Y:S01]  /*1d30*/  ULOP3.LUT UR7, UR7, 0x3fff, URZ, 0xc0, !UPT ;  /* 0x00003fff07077892 */ /* 0x000fe2000f8ec03f */
[----:B------:R-:W-:Y:S01]  /*1d40*/  CS2R R94, SRZ ;  /* 0x00000000005e7805 */ /* 0x000fe2000001ff00 */
[----:B------:R-:W-:Y:S01]  /*1d50*/  ULOP3.LUT UR6, UR6, 0x10000, URZ, 0xfc, !UPT ;  /* 0x0001000006067892 */ /* 0x000fe2000f8efc3f */
[----:B------:R-:W-:Y:S01]  /*1d60*/  CS2R R96, SRZ ;  /* 0x0000000000607805 */ /* 0x000fe2000001ff00 */
[----:B------:R-:W-:Y:S01]  /*1d70*/  ULOP3.LUT UR7, UR7, 0x10000, URZ, 0xfc, !UPT ;  /* 0x0001000007077892 */ /* 0x000fe2000f8efc3f */
[----:B------:R-:W-:Y:S01]  /*1d80*/  CS2R R98, SRZ ;  /* 0x0000000000627805 */ /* 0x000fe2000001ff00 */
[----:B------:R-:W-:Y:S01]  /*1d90*/  ULEA UR6, UR5, UR6, 0x9 ;  /* 0x0000000605067291 */ /* 0x000fe2000f8e483f */
[----:B------:R-:W-:Y:S01]  /*1da0*/  CS2R R102, SRZ ;  /* 0x0000000000667805 */ /* 0x000fe2000001ff00 */
[----:B------:R-:W-:Y:S01]  /*1db0*/  ULEA UR7, UR5, UR7, 0xa ;  /* 0x0000000705077291 */ /* 0x000fe2000f8e503f */
[----:B------:R-:W-:Y:S01]  /*1dc0*/  CS2R R100, SRZ ;  /* 0x0000000000647805 */ /* 0x000fe2000001ff00 */
[----:B------:R-:W-:Y:S01]  /*1dd0*/  UMOV UR17, 0x40000040 ;  /* 0x4000004000117882 */ /* 0x000fe20000000000 */
[----:B------:R-:W-:Y:S01]  /*1de0*/  UMOV UR19, 0x40000040 ;  /* 0x4000004000137882 */ /* 0x000fe20000000000 */
[----:B------:R-:W-:Y:S01]  /*1df0*/  CS2R R104, SRZ ;  /* 0x0000000000687805 */ /* 0x000fe2000001ff00 */
[----:B------:R-:W-:Y:S01]  /*1e00*/  UMOV UR16, UR6 ;  /* 0x0000000600107c82 */ /* 0x000fe20008000000 */
[----:B------:R-:W-:Y:S01]  /*1e10*/  CS2R R106, SRZ ;  /* 0x00000000006a7805 */ /* 0x000fe2000001ff00 */
[----:B------:R-:W-:Y:S01]  /*1e20*/  UMOV UR18, UR7 ;  /* 0x0000000700127c82 */ /* 0x000fe20008000000 */
[----:B------:R-:W-:Y:S01]  /*1e30*/  CS2R R108, SRZ ;  /* 0x00000000006c7805 */ /* 0x000fe2000001ff00 */
[----:B------:R-:W-:Y:S01]  /*1e40*/  QGMMA.64x128x32.F32.E5M2.E5M2 R24, gdesc[UR16], RZ, !UPT ;  /* 0x01e00000101879f3 */ /* 0x000fe2000c7038ff */
[----:B------:R-:W-:Y:S01]  /*1e50*/  UIADD3 UR16, UR6, 0x2, URZ ;  /* 0x0000000206107890 */ /* 0x000fe2000fffe03f */
[----:B------:R-:W-:Y:S01]  /*1e60*/  CS2R R110, SRZ ;  /* 0x00000000006e7805 */ /* 0x000fe2000001ff00 */
[----:B------:R-:W-:Y:S01]  /*1e70*/  UIADD3 UR18, UR7, 0x2, URZ ;  /* 0x0000000207127890 */ /* 0x000fe2000fffe03f */
[----:B------:R-:W-:Y:S01]  /*1e80*/  CS2R R112, SRZ ;  /* 0x0000000000707805 */ /* 0x000fe2000001ff00 */
[----:B------:R-:W-:Y:S01]  /*1e90*/  UMOV UR17, 0x40000040 ;  /* 0x4000004000117882 */ /* 0x000fe20000000000 */
[----:B------:R-:W-:Y:S01]  /*1ea0*/  UMOV UR19, 0x40000040 ;  /* 0x4000004000137882 */ /* 0x000fe20000000000 */
        /* <DEDUP_REMOVED lines=17> */
[----:B------:R-:W-:Y:S02]  /*1fc0*/  IMAD.MOV.U32 R149, RZ, RZ, RZ ;  /* 0x000000ffff957224 */ /* 0x000fe400078e00ff */
[----:B------:R-:W-:Y:S01]  /*1fd0*/  IMAD.MOV.U32 R151, RZ, RZ, RZ ;  /* 0x000000ffff977224 */ /* 0x000fe200078e00ff */
[----:B------:R-:W-:Y:S01]  /*1fe0*/  QGMMA.64x128x32.F32.E5M2.E5M2 R24, gdesc[UR16], R24 ;  /* 0x01e00000101879f3 */ /* 0x000fe20008703818 */
[----:B------:R-:W-:-:S02]  /*1ff0*/  UIADD3 UR16, UR6, 0x4, URZ ;  /* 0x0000000406107890 */ /* 0x000fc4000fffe03f */
[----:B------:R-:W-:Y:S01]  /*2000*/  UIADD3 UR18, UR7, 0x4, URZ ;  /* 0x0000000407127890 */ /* 0x000fe2000fffe03f */
[----:B------:R-:W-:Y:S01]  /*2010*/  UMOV UR17, 0x40000040 ;  /* 0x4000004000117882 */ /* 0x000fe20000000000 */
[----:B------:R-:W-:-:S07]  /*2020*/  UMOV UR19, 0x40000040 ;  /* 0x4000004000137882 */ /* 0x000fce0000000000 */
[----:B------:R-:W-:Y:S01]  /*2030*/  QGMMA.64x128x32.F32.E5M2.E5M2 R24, gdesc[UR16], R24 ;  /* 0x01e00000101879f3 */ /* 0x000fe20008703818 */
[----:B------:R-:W-:Y:S02]  /*2040*/  UIADD3 UR18, UR7, 0x6, URZ ;  /* 0x0000000607127890 */ /* 0x000fe4000fffe03f */
[----:B------:R-:W-:Y:S01]  /*2050*/  UIADD3 UR16, UR6, 0x6, URZ ;  /* 0x0000000606107890 */ /* 0x000fe2000fffe03f */
[----:B------:R-:W-:Y:S01]  /*2060*/  ULDC UR7, c[0x0][0x50c] ;  /* 0x0001430000077ab9 */ /* 0x000fe20000000800 */
[----:B------:R-:W-:Y:S01]  /*2070*/  UMOV UR17, 0x40000040 ;  /* 0x4000004000117882 */ /* 0x000fe20000000000 */
[----:B------:R-:W-:Y:S01]  /*2080*/  UISETP.NE.AND UP0, UPT, UR7, 0x4, UPT ;  /* 0x000000040700788c */ /* 0x000fe2000bf05270 */
[----:B------:R-:W-:Y:S01]  /*2090*/  UMOV UR19, 0x40000040 ;  /* 0x4000004000137882 */ /* 0x000fe20000000000 */
[----:B------:R-:W-:Y:S02]  /*20a0*/  UMOV UR6, 0x4 ;  /* 0x0000000400067882 */ /* 0x000fe40000000000 */
[----:B------:R-:W-:-:S06]  /*20b0*/  USEL UR7, URZ, 0x1, UP0 ;  /* 0x000000013f077887 */ /* 0x000fcc0008000000 */
[----:B------:R-:W-:Y:S01]  /*20c0*/  ISETP.NE.AND P0, PT, RZ, UR7, PT ;  /* 0x00000007ff007c0c */ /* 0x000fe2000bf05270 */
[----:B------:R-:W-:-:S12]  /*20d0*/  QGMMA.64x128x32.F32.E5M2.E5M2 R24, gdesc[UR16], R24, gsb0 ;  /* 0x01e00000101879f3 */ /* 0x000fd80008003818 */
[----:B------:R-:W-:Y:S05]  /*20e0*/  @!P0 BRA `(.L_x_26) ;  /* 0x0000000400088947 */ /* 0x000fea0003800000 */
[----:B------:R-:W-:Y:S02]  /*20f0*/  WARPGROUP.DEPBAR.LE gsb0, 0x0 ;  /* 0x00008000000079c5 */ /* 0x000fe40000010000 */
[----:B------:R-:W-:-:S01]  /*2100*/  FADD R151, RZ, R24 ;  /* 0x00000018ff977221 */ /* 0x000fc20000000000 */
[----:B------:R-:W-:Y:S01]  /*2110*/  FADD R146, RZ, R25 ;  /* 0x00000019ff927221 */ /* 0x000fe20000000000 */
        /* <DEDUP_REMOVED lines=62> */
[----:B------:R-:W-:-:S06]  /*2500*/  UMOV UR6, URZ ;  /* 0x0000003f00067c82 */ /* 0x000fcc0008000000 */
.L_x_26:
[----:B------:R-:W-:-:S04]  /*2510*/  UIADD3 UR20, UR5, 0x1, URZ ;  /* 0x0000000105147890 */ /* 0x000fc8000fffe03f */
[----:B------:R-:W-:-:S04]  /*2520*/  UISETP.NE.AND UP0, UPT, UR20, 0x9, UPT ;  /* 0x000000091400788c */ /* 0x000fc8000bf05270 */
[----:B------:R-:W-:Y:S02]  /*2530*/  USEL UR8, URZ, 0x1, UP0 ;  /* 0x000000013f087887 */ /* 0x000fe40008000000 */
[----:B------:R-:W-:Y:S02]  /*2540*/  USEL UR20, UR20, URZ, UP0 ;  /* 0x0000003f14147287 */ /* 0x000fe40008000000 */
[----:B------:R-:W-:-:S06]  /*2550*/  ULOP3.LUT UR8, UR4, UR8, URZ, 0x3c, !UPT ;  /* 0x0000000804087292 */ /* 0x000fcc000f8e3c3f */
[----:B------:R-:W-:Y:S01]  /*2560*/  IMAD.U32 R152, RZ, RZ, UR8 ;  /* 0x00000008ff987e24 */ /* 0x000fe2000f8e00ff */
[----:B------:R-:W-:-:S06]  /*2570*/  UMOV UR8, 0x1 ;  /* 0x0000000100087882 */ /* 0x000fcc0000000000 */
.L_x_21:
[----:B------:R-:W-:-:S06]  /*2580*/  UISETP.GE.AND UP0, UPT, UR10, 0x1, UPT ;  /* 0x000000010a00788c */ /* 0x000fcc000bf06270 */
[----:B------:R-:W-:-:S13]  /*2590*/  PLOP3.LUT P0, PT, PT, PT, UP0, 0x80, 0x0 ;  /* 0x000000000000781c */ /* 0x000fda0003f0f008 */
[----:B------:R-:W-:Y:S05]  /*25a0*/  @!P0 BRA `(.L_x_27) ;  /* 0x0000000800388947 */ /* 0x000fea0003800000 */
[----:B01----:R-:W-:Y:S01]  /*25b0*/  IMAD.U32 R18, RZ, RZ, UR10 ;  /* 0x0000000aff127e24 */ /* 0x003fe2000f8e00ff */
[----:B------:R-:W-:Y:S01]  /*25c0*/  ULDC UR24, c[0x0][0x50c] ;  /* 0x0001430000187ab9 */ /* 0x000fe20000000800 */
[----:B------:R-:W-:-:S07]  /*25d0*/  IMAD.U32 R19, RZ, RZ, UR5 ;  /* 0x00000005ff137e24 */ /* 0x000fce000f8e00ff */
.L_x_35:
[----:B------:R-:W-:-:S13]  /*25e0*/  ISETP.NE.AND P1, PT, R148, 0x3, PT ;  /* 0x000000039400780c */ /* 0x000fda0003f25270 */
[----:B------:R-:W-:Y:S05]  /*25f0*/  @!P1 BRA `(.L_x_28) ;  /* 0x0000000000049947 */ /* 0x000fea0003800000 */
[----:B------:R-:W-:Y:S01]  /*2600*/  BPT.TRAP 0x1 ;  /* 0x000000040000795c */ /* 0x000fe20000300000 */
.L_x_28:
[----:B------:R-:W-:Y:S01]  /*2610*/  ULEA UR16, UR20, UR9, 0x3 ;  /* 0x0000000914107291 */ /* 0x000fe2000f8e183f */
[----:B------:R-:W-:-:S08]  /*2620*/  SHF.L.U32 R20, R152, 0x1f, RZ ;  /* 0x0000001f98147819 */ /* 0x000fd000000006ff */
[----:B------:R0:W1:Y:S01]  /*2630*/  SYNCS.PHASECHK.TRANS64.TRYWAIT P0, [UR16], R20 ;  /* 0x00000014ff0075a7 */ /* 0x0000620008000150 */
[----:B------:R-:W-:Y:S05]  /*2640*/  @!P1 BRA `(.L_x_29) ;  /* 0x0000000000049947 */ /* 0x000fea0003800000 */
[----:B------:R-:W-:Y:S01]  /*2650*/  BPT.TRAP 0x1 ;  /* 0x000000040000795c */ /* 0x000fe20000300000 */
.L_x_29:
[----:B-1----:R-:W-:Y:S05]  /*2660*/  @P0 BRA `(.L_x_30) ;  /* 0x0000000000080947 */ /* 0x002fea0003800000 */
[----:B------:R-:W1:Y:S02]  /*2670*/  SYNCS.PHASECHK.TRANS64.TRYWAIT P0, [UR16], R20 ;  /* 0x00000014ff0075a7 */ /* 0x000e640008000150 */
[----:B-1----:R-:W-:Y:S05]  /*2680*/  @!P0 BRA `(.L_x_31) ;  /* 0x0000007000788947 */ /* 0x002fea0003800000 */
.L_x_30:
[----:B------:R-:W-:Y:S01]  /*2690*/  UIADD3 UR16, UR9, 0x180, URZ ;  /* 0x0000018009107890 */ /* 0x000fe2000fffe03f */
[----:B------:R-:W-:Y:S01]  /*26a0*/  WARPGROUP.ARRIVE ;  /* 0x00000000000079c5 */ /* 0x000fe20000000000 */
[----:B------:R-:W-:Y:S02]  /*26b0*/  UIADD3 UR17, UR9, 0x12180, URZ ;  /* 0x0001218009117890 */ /* 0x000fe4000fffe03f */
[----:B------:R-:W-:Y:S02]  /*26c0*/  UISETP.NE.AND UP0, UPT, UR7, URZ, UPT ;  /* 0x0000003f0700728c */ /* 0x000fe4000bf05270 */
[----:B------:R-:W-:Y:S02]  /*26d0*/  USHF.R.U32.HI UR16, URZ, 0x4, UR16 ;  /* 0x000000043f107899 */ /* 0x000fe40008011610 */
[----:B------:R-:W-:Y:S02]  /*26e0*/  USHF.R.U32.HI UR17, URZ, 0x4, UR17 ;  /* 0x000000043f117899 */ /* 0x000fe40008011611 */
[----:B------:R-:W-:-:S02]  /*26f0*/  USEL UR8, UR8, URZ, !UP0 ;  /* 0x0000003f08087287 */ /* 0x000fc4000c000000 */
[----:B------:R-:W-:Y:S02]  /*2700*/  ULOP3.LUT UR16, UR16, 0x3fff, URZ, 0xc0, !UPT ;  /* 0x00003fff10107892 */ /* 0x000fe4000f8ec03f */
[----:B------:R-:W-:Y:S02]  /*2710*/  ULOP3.LUT UR17, UR17, 0x3fff, URZ, 0xc0, !UPT ;  /* 0x00003fff11117892 */ /* 0x000fe4000f8ec03f */
[----:B------:R-:W-:Y:S02]  /*2720*/  UISETP.NE.U32.AND UP0, UPT, UR8, URZ, UPT ;  /* 0x0000003f0800728c */ /* 0x000fe4000bf05070 */
[----:B------:R-:W-:Y:S02]  /*2730*/  ULOP3.LUT UR7, UR16, 0x10000, URZ, 0xfc, !UPT ;  /* 0x0001000010077892 */ /* 0x000fe4000f8efc3f */
[----:B------:R-:W-:Y:S02]  /*2740*/  ULOP3.LUT UR8, UR17, 0x10000, URZ, 0xfc, !UPT ;  /* 0x0001000011087892 */ /* 0x000fe4000f8efc3f */
[----:B------:R-:W-:-:S02]  /*2750*/  ULEA UR7, UR20, UR7, 0x9 ;  /* 0x0000000714077291 */ /* 0x000fc4000f8e483f */
[----:B------:R-:W-:Y:S01]  /*2760*/  ULEA UR8, UR20, UR8, 0xa ;  /* 0x0000000814087291 */ /* 0x000fe2000f8e503f */
[----:B------:R-:W-:Y:S01]  /*2770*/  UMOV UR17, 0x40000040 ;  /* 0x4000004000117882 */ /* 0x000fe20000000000 */
[----:B------:R-:W-:Y:S01]  /*2780*/  UMOV UR19, 0x40000040 ;  /* 0x4000004000137882 */ /* 0x000fe20000000000 */
[----:B------:R-:W-:Y:S02]  /*2790*/  UIADD3 UR6, UR6, 0x4, URZ ;  /* 0x0000000406067890 */ /* 0x000fe4000fffe03f */
[----:B------:R-:W-:Y:S02]  /*27a0*/  UMOV UR16, UR7 ;  /* 0x0000000700107c82 */ /* 0x000fe40008000000 */
[----:B------:R-:W-:Y:S02]  /*27b0*/  UMOV UR18, UR8 ;  /* 0x0000000800127c82 */ /* 0x000fe40008000000 */
[----:B------:R-:W-:Y:S01]  /*27c0*/  QGMMA.64x128x32.F32.E5M2.E5M2 R24, gdesc[UR16], R24, UP0 ;  /* 0x01e00000101879f3 */ /* 0x000fe2000bf03818 */
[----:B------:R-:W-:-:S02]  /*27d0*/  UIADD3 UR16, UR7, 0x2, URZ ;  /* 0x0000000207107890 */ /* 0x000fc4000fffe03f */
[----:B------:R-:W-:Y:S01]  /*27e0*/  UIADD3 UR18, UR8, 0x2, URZ ;  /* 0x0000000208127890 */ /* 0x000fe2000fffe03f */
[----:B------:R-:W-:Y:S01]  /*27f0*/  UMOV UR17, 0x40000040 ;  /* 0x4000004000117882 */ /* 0x000fe20000000000 */
[----:B------:R-:W-:Y:S01]  /*2800*/  UMOV UR19, 0x40000040 ;  /* 0x4000004000137882 */ /* 0x000fe20000000000 */
[----:B------:R-:W-:-:S06]  /*2810*/  UISETP.NE.AND UP0, UPT, UR6, UR24, UPT ;  /* 0x000000180600728c */ /* 0x000fcc000bf05270 */
[----:B------:R-:W-:Y:S01]  /*2820*/  QGMMA.64x128x32.F32.E5M2.E5M2 R24, gdesc[UR16], R24 ;  /* 0x01e00000101879f3 */ /* 0x000fe20008703818 */
[----:B------:R-:W-:Y:S02]  /*2830*/  UIADD3 UR16, UR7, 0x4, URZ ;  /* 0x0000000407107890 */ /* 0x000fe4000fffe03f */
[----:B------:R-:W-:Y:S01]  /*2840*/  UIADD3 UR18, UR8, 0x4, URZ ;  /* 0x0000000408127890 */ /* 0x000fe2000fffe03f */
[----:B------:R-:W-:Y:S01]  /*2850*/  UMOV UR17, 0x40000040 ;  /* 0x4000004000117882 */ /* 0x000fe20000000000 */
[----:B------:R-:W-:-:S07]  /*2860*/  UMOV UR19, 0x40000040 ;  /* 0x4000004000137882 */ /* 0x000fce0000000000 */
[----:B------:R-:W-:Y:S01]  /*2870*/  QGMMA.64x128x32.F32.E5M2.E5M2 R24, gdesc[UR16], R24 ;  /* 0x01e00000101879f3 */ /* 0x000fe20008703818 */
[----:B------:R-:W-:Y:S02]  /*2880*/  UIADD3 UR16, UR7, 0x6, URZ ;  /* 0x0000000607107890 */ /* 0x000fe4000fffe03f */
[----:B------:R-:W-:Y:S01]  /*2890*/  UIADD3 UR18, UR8, 0x6, URZ ;  /* 0x0000000608127890 */ /* 0x000fe2000fffe03f */
[----:B------:R-:W-:Y:S01]  /*28a0*/  UMOV UR17, 0x40000040 ;  /* 0x4000004000117882 */ /* 0x000fe20000000000 */
[----:B------:R-:W-:Y:S01]  /*28b0*/  UMOV UR19, 0x40000040 ;  /* 0x4000004000137882 */ /* 0x000fe20000000000 */
[----:B------:R-:W-:-:S06]  /*28c0*/  USEL UR7, URZ, 0x1, UP0 ;  /* 0x000000013f077887 */ /* 0x000fcc0008000000 */
[----:B------:R-:W-:Y:S01]  /*28d0*/  ISETP.NE.AND P0, PT, RZ, UR7, PT ;  /* 0x00000007ff007c0c */ /* 0x000fe2000bf05270 */
[----:B------:R-:W-:Y:S03]  /*28e0*/  QGMMA.64x128x32.F32.E5M2.E5M2 R24, gdesc[UR16], R24, gsb0 ;  /* 0x01e00000101879f3 */ /* 0x000fe60008003818 */
[----:B------:R-:W-:-:S09]  /*28f0*/  WARPGROUP.DEPBAR.LE gsb0, 0x1 ;  /* 0x00008000000079c5 */ /* 0x000fd20000010100 */
[----:B------:R-:W-:Y:S05]  /*2900*/  @!P0 BRA `(.L_x_32) ;  /* 0x0000000400088947 */ /* 0x000fea0003800000 */
[----:B------:R-:W-:Y:S02]  /*2910*/  WARPGROUP.DEPBAR.LE gsb0, 0x0 ;  /* 0x00008000000079c5 */ /* 0x000fe40000010000 */
[----:B------:R-:W-:-:S01]  /*2920*/  FADD R151, R24, R151 ;  /* 0x0000009718977221 */ /* 0x000fc20000000000 */
[----:B------:R-:W-:Y:S01]  /*2930*/  FADD R146, R25, R146 ;  /* 0x0000009219927221 */ /* 0x000fe20000000000 */
        /* <DEDUP_REMOVED lines=62> */
[----:B------:R-:W-:-:S06]  /*2d20*/  UMOV UR6, URZ ;  /* 0x0000003f00067c82 */ /* 0x000fcc0008000000 */
.L_x_32:
[----:B------:R-:W-:Y:S05]  /*2d30*/  @!P1 BRA `(.L_x_33) ;  /* 0x0000000000049947 */ /* 0x000fea0003800000 */
[----:B------:R-:W-:Y:S01]  /*2d40*/  BPT.TRAP 0x1 ;  /* 0x000000040000795c */ /* 0x000fe20000300000 */
.L_x_33:
[----:B------:R-:W-:-:S13]  /*2d50*/  ISETP.NE.AND P0, PT, R13, RZ, PT ;  /* 0x000000ff0d00720c */ /* 0x000fda0003f05270 */
[----:B01----:R-:W-:-:S05]  /*2d60*/  @P0 LEA R20, R19, UR9, 0x3 ;  /* 0x0000000913140c11 */ /* 0x003fca000f8e18ff */
[----:B------:R-:W-:-:S05]  /*2d70*/  @P0 VIADD R21, R20, 0x48 ;  /* 0x0000004814150836 */ /* 0x000fca0000000000 */
[----:B------:R-:W-:-:S04]  /*2d80*/  @P0 PRMT R21, R12, 0x654, R21 ;  /* 0x000006540c150816 */ /* 0x000fc80000000015 */
[----:B------:R0:W-:Y:S01]  /*2d90*/  @P0 SYNCS.ARRIVE.TRANS64.RED.A1T0 RZ, [R21+URZ], RZ ;  /* 0x000000ff15ff09a7 */ /* 0x0001e2000810043f */
[----:B------:R-:W-:-:S13]  /*2da0*/  ISETP.GT.U32.AND P0, PT, R7, 0x1, PT ;  /* 0x000000010700780c */ /* 0x000fda0003f04070 */
[----:B0-----:R-:W-:Y:S05]  /*2db0*/  @P0 BRA `(.L_x_34) ;  /* 0x0000000000040947 */ /* 0x001fea0003800000 */
[----:B------:R-:W-:Y:S01]  /*2dc0*/  BPT.TRAP 0x1 ;  /* 0x000000040000795c */ /* 0x000fe20000300000 */
.L_x_34:
[----:B------:R-:W-:Y:S01]  /*2dd0*/  UIADD3 UR20, UR20, 0x1, URZ ;  /* 0x0000000114147890 */ /* 0x000fe2000fffe03f */
[C---:B------:R-:W-:Y:S01]  /*2de0*/  ISETP.GT.AND P1, PT, R18.reuse, 0x1, PT ;  /* 0x000000011200780c */ /* 0x040fe20003f24270 */
[----:B------:R-:W-:Y:S02]  /*2df0*/  VIADD R19, R19, 0x1 ;  /* 0x0000000113137836 */ /* 0x000fe40000000000 */
[----:B------:R-:W-:Y:S01]  /*2e00*/  UISETP.NE.AND UP0, UPT, UR20, 0x9, UPT ;  /* 0x000000091400788c */ /* 0x000fe2000bf05270 */
[----:B------:R-:W-:Y:S02]  /*2e10*/  VIADD R18, R18, 0xffffffff ;  /* 0xffffffff12127836 */ /* 0x000fe40000000000 */
[C---:B------:R-:W-:Y:S01]  /*2e20*/  ISETP.NE.AND P0, PT, R19.reuse, 0x9, PT ;  /* 0x000000091300780c */ /* 0x040fe20003f05270 */
[----:B------:R-:W-:Y:S02]  /*2e30*/  USEL UR8, URZ, 0x1, UP0 ;  /* 0x000000013f087887 */ /* 0x000fe40008000000 */
[----:B------:R-:W-:Y:S01]  /*2e40*/  USEL UR20, UR20, URZ, UP0 ;  /* 0x0000003f14147287 */ /* 0x000fe20008000000 */
[----:B------:R-:W-:-:S03]  /*2e50*/  SEL R19, R19, RZ, P0 ;  /* 0x000000ff13137207 */ /* 0x000fc60000000000 */
[----:B------:R-:W-:Y:S01]  /*2e60*/  LOP3.LUT R152, R152, UR8, RZ, 0x3c, !PT ;  /* 0x0000000898987c12 */ /* 0x000fe2000f8e3cff */
[----:B------:R-:W-:Y:S01]  /*2e70*/  UMOV UR8, 0x1 ;  /* 0x0000000100087882 */ /* 0x000fe20000000000 */
[----:B------:R-:W-:Y:S06]  /*2e80*/  @P1 BRA `(.L_x_35) ;  /* 0xfffffff400d41947 */ /* 0x000fec000383ffff */
.L_x_27:
[----:B------:R-:W-:Y:S01]  /*2e90*/  UISETP.NE.AND UP0, UPT, UR6, URZ, UPT ;  /* 0x0000003f0600728c */ /* 0x000fe2000bf05270 */
[----:B01----:R-:W0:Y:S01]  /*2ea0*/  LDC R18, c[0x0][0x28c] ;  /* 0x0000a300ff127b82 */ /* 0x003e220000000800 */
[----:B------:R-:W-:Y:S02]  /*2eb0*/  IMAD.U32 R19, RZ, RZ, UR23 ;  /* 0x00000017ff137e24 */ /* 0x000fe4000f8e00ff */
[----:B------:R-:W-:-:S06]  /*2ec0*/  USEL UR6, URZ, 0x1, !UP0 ;  /* 0x000000013f067887 */ /* 0x000fcc000c000000 */
[----:B------:R-:W-:-:S13]  /*2ed0*/  ISETP.NE.AND P0, PT, RZ, UR6, PT ;  /* 0x00000006ff007c0c */ /* 0x000fda000bf05270 */
[----:B------:R-:W-:Y:S05]  /*2ee0*/  @!P0 BRA `(.L_x_36) ;  /* 0x0000000400048947 */ /* 0x000fea0003800000 */
[----:B------:R-:W-:Y:S02]  /*2ef0*/  WARPGROUP.DEPBAR.LE gsb0, 0x0 ;  /* 0x00008000000079c5 */ /* 0x000fe40000010000 */
[----:B------:R-:W-:Y:S01]  /*2f00*/  FADD R151, R24, R151 ;  /* 0x0000009718977221 */ /* 0x000fe20000000000 */
        /* <DEDUP_REMOVED lines=62> */
[----:B------:R-:W-:-:S07]  /*32f0*/  FADD R88, R88, R87 ;  /* 0x0000005758587221 */ /* 0x000fce0000000000 */
.L_x_36:
[----:B0-----:R-:W-:Y:S01]  /*3300*/  ISETP.GE.AND P0, PT, R18, 0x1, PT ;  /* 0x000000011200780c */ /* 0x001fe20003f06270 */
[----:B------:R0:W-:Y:S01]  /*3310*/  SYNCS.ARRIVE.TRANS64.A1T0 RZ, [R19+UR22], RZ ;  /* 0x000000ff13ff79a7 */ /* 0x0001e20008100016 */
[----:B------:R-:W-:-:S11]  /*3320*/  WARPGROUP.DEPBAR.LE gsb0, 0x0 ;  /* 0x00008000000079c5 */ /* 0x000fd60000010000 */
[----:B------:R-:W-:Y:S05]  /*3330*/  @!P0 BRA `(.L_x_37) ;  /* 0x0000000000488947 */ /* 0x000fea0003800000 */
[----:B------:R-:W-:-:S13]  /*3340*/  ISETP.NE.AND P0, PT, R148, 0x3, PT ;  /* 0x000000039400780c */ /* 0x000fda0003f05270 */
[----:B------:R-:W-:Y:S05]  /*3350*/  @!P0 BRA `(.L_x_38) ;  /* 0x0000000000048947 */ /* 0x000fea0003800000 */
[----:B------:R-:W-:Y:S01]  /*3360*/  BPT.TRAP 0x1 ;  /* 0x000000040000795c */ /* 0x000fe20000300000 */
.L_x_38:
[----:B------:R-:W-:-:S13]  /*3370*/  ISETP.NE.AND P0, PT, R13, RZ, PT ;  /* 0x000000ff0d00720c */ /* 0x000fda0003f05270 */
[----:B------:R-:W-:-:S05]  /*3380*/  VOTEU.ANY UP0, P0 ;  /* 0x00000000003f7886 */ /* 0x000fca0000000100 */
[----:B------:R-:W-:-:S06]  /*3390*/  @UP0 UIADD3 UR6, UR10, UR5, URZ ;  /* 0x000000050a060290 */ /* 0x000fcc000fffe03f */
[----:B------:R-:W-:Y:S02]  /*33a0*/  IMAD.U32 R18, RZ, RZ, UR6 ;  /* 0x00000006ff127e24 */ /* 0x000fe4000f8e00ff */
[----:B------:R-:W-:Y:S02]  /*33b0*/  IMAD.U32 R21, RZ, RZ, UR6 ;  /* 0x00000006ff157e24 */ /* 0x000fe4000f8e00ff */
[----:B0-----:R-:W-:-:S05]  /*33c0*/  @P0 IMAD.WIDE.U32 R18, R18, 0x38e38e39, RZ ;  /* 0x38e38e3912120825 */ /* 0x001fca00078e00ff */
[----:B------:R-:W-:-:S05]  /*33d0*/  @P0 SHF.R.U32.HI R18, RZ, 0x1, R19 ;  /* 0x00000001ff120819 */ /* 0x000fca0000011613 */
[----:B------:R-:W-:-:S05]  /*33e0*/  @P0 IMAD R18, R18, -0x9, R21 ;  /* 0xfffffff712120824 */ /* 0x000fca00078e0215 */
[----:B------:R-:W-:-:S05]  /*33f0*/  @P0 LEA R18, R18, UR9, 0x3 ;  /* 0x0000000912120c11 */ /* 0x000fca000f8e18ff */
[----:B------:R-:W-:-:S05]  /*3400*/  @P0 VIADD R19, R18, 0x48 ;  /* 0x0000004812130836 */ /* 0x000fca0000000000 */
[----:B------:R-:W-:-:S04]  /*3410*/  @P0 PRMT R19, R12, 0x654, R19 ;  /* 0x000006540c130816 */ /* 0x000fc80000000013 */
[----:B------:R1:W-:Y:S01]  /*3420*/  @P0 SYNCS.ARRIVE.TRANS64.RED.A1T0 RZ, [R19+URZ], RZ ;  /* 0x000000ff13ff09a7 */ /* 0x0003e2000810043f */
[----:B------:R-:W-:-:S13]  /*3430*/  ISETP.GT.U32.AND P0, PT, R7, 0x1, PT ;  /* 0x000000010700780c */ /* 0x000fda0003f04070 */
[----:B-1----:R-:W-:Y:S05]  /*3440*/  @P0 BRA `(.L_x_37) ;  /* 0x0000000000040947 */ /* 0x002fea0003800000 */
[----:B------:R-:W-:Y:S01]  /*3450*/  BPT.TRAP 0x1 ;  /* 0x000000040000795c */ /* 0x000fe20000300000 */
.L_x_37:
[----:B------:R-:W-:Y:S01]  /*3460*/  SHF.L.U32 R18, R150, 0x1f, RZ ;  /* 0x0000001f96127819 */ /* 0x000fe200000006ff */
[----:B------:R-:W-:Y:S01]  /*3470*/  UIADD3 UR5, UR21, UR5, URZ ;  /* 0x0000000515057290 */ /* 0x000fe2000fffe03f */
[----:B------:R-:W1:Y:S01]  /*3480*/  LDC R29, c[0x0][0x288] ;  /* 0x0000a200ff1d7b82 */ /* 0x000e620000000800 */
[----:B------:R-:W-:Y:S01]  /*3490*/  UISETP.GE.U32.AND UP1, UPT, UR21, 0x9, UPT ;  /* 0x000000091500788c */ /* 0x000fe2000bf26070 */
[----:B------:R-:W-:Y:S01]  /*34a0*/  IMAD.SHL.U32 R26, R16, 0x2, RZ ;  /* 0x00000002101a7824 */ /* 0x000fe200078e00ff */
[----:B------:R-:W-:Y:S02]  /*34b0*/  UISETP.GT.U32.AND UP0, UPT, UR5, 0x8, UPT ;  /* 0x000000080500788c */ /* 0x000fe4000bf04070 */
[----:B------:R-:W-:Y:S02]  /*34c0*/  UIMAD.WIDE.U32 UR6, UR5, 0x38e38e39, URZ ;  /* 0x38e38e39050678a5 */ /* 0x000fe4000f8e003f */
[----:B------:R-:W-:Y:S01]  /*34d0*/  UISETP.LT.U32.AND UP0, UPT, UR21, 0x9, UP0 ;  /* 0x000000091500788c */ /* 0x000fe20008701070 */
[----:B------:R-:W4:Y:S01]  /*34e0*/  SYNCS.PHASECHK.TRANS64.TRYWAIT P0, [UR11+0x8], R18 ;  /* 0x00000812ff0075a7 */ /* 0x000f22000800014b */
[----:B------:R-:W-:Y:S01]  /*34f0*/  USHF.R.U32.HI UR6, URZ, 0x1, UR7 ;  /* 0x000000013f067899 */ /* 0x000fe20008011607 */
[----:B------:R-:W-:Y:S01]  /*3500*/  SHF.R.S32.HI R27, RZ, 0x1f, R26 ;  /* 0x0000001fff1b7819 */ /* 0x000fe2000001141a */
[----:B------:R-:W-:-:S02]  /*3510*/  USEL UR8, URZ, 0x1, !UP0 ;  /* 0x000000013f087887 */ /* 0x000fc4000c000000 */
[----:B------:R-:W-:Y:S02]  /*3520*/  UIMAD UR5, UR6, -0x9, UR5 ;  /* 0xfffffff7060578a4 */ /* 0x000fe4000f8e0205 */
[----:B------:R-:W-:-:S04]  /*3530*/  ULOP3.LUT UR4, UR4, UR8, URZ, 0x3c, !UPT ;  /* 0x0000000804047292 */ /* 0x000fc8000f8e3c3f */
[----:B------:R-:W-:Y:S01]  /*3540*/  @UP1 ULOP3.LUT UR4, UR4, 0x1, UR6, 0x78, !UPT ;  /* 0x0000000104041892 */ /* 0x000fe2000f8e7806 */
[----:B-1--4-:R-:W-:Y:S11]  /*3550*/  @!P0 BRA `(.L_x_39) ;  /* 0x0000006000dc8947 */ /* 0x012ff60003800000 */
.L_x_202:
[----:B------:R-:W-:Y:S01]  /*3560*/  IMAD.SHL.U32 R28, R6, 0x40, RZ ;  /* 0x00000040061c7824 */ /* 0x000fe200078e00ff */
[----:B------:R-:W-:Y:S01]  /*3570*/  ULDC UR8, c[0x0][0x284] ;  /* 0x0000a10000087ab9 */ /* 0x000fe20000000800 */
[----:B------:R-:W-:Y:S01]  /*3580*/  IMAD.SHL.U32 R33, R5, 0x80, RZ ;  /* 0x0000008005217824 */ /* 0x000fe200078e00ff */
[----:B------:R-:W-:Y:S01]  /*3590*/  SHF.R.S32.HI R34, RZ, 0x1f, R4 ;  /* 0x0000001fff227819 */ /* 0x000fe20000011404 */
[----:B------:R-:W-:Y:S01]  /*35a0*/  ULDC.64 UR6, c[0x0][0x5d0] ;  /* 0x0001740000067ab9 */ /* 0x000fe20000000a00 */
[----:B------:R-:W-:Y:S01]  /*35b0*/  ISETP.GE.AND P0, PT, R28, UR8, PT ;  /* 0x000000081c007c0c */ /* 0x000fe2000bf06270 */
[----:B0-----:R-:W-:Y:S01]  /*35c0*/  IMAD.WIDE.U32 R18, R4, UR6, R26 ;  /* 0x0000000604127c25 */ /* 0x001fe2000f8e001a */
[----:B------:R-:W-:Y:S02]  /*35d0*/  SHF.R.S32.HI R32, RZ, 0x1f, R33 ;  /* 0x0000001fff207819 */ /* 0x000fe40000011421 */
[C---:B------:R-:W-:Y:S01]  /*35e0*/  ISETP.GE.OR P0, PT, R33.reuse, R29, P0 ;  /* 0x0000001d2100720c */ /* 0x040fe20000706670 */
[----:B------:R-:W-:Y:S01]  /*35f0*/  IMAD R5, R34, UR6, RZ ;  /* 0x0000000622057c24 */ /* 0x000fe2000f8e02ff */
[----:B------:R-:W-:-:S03]  /*3600*/  IADD3 R18, P1, R33, R18, RZ ;  /* 0x0000001221127210 */ /* 0x000fc60007f3e0ff */
[----:B------:R-:W-:-:S05]  /*3610*/  IMAD R5, R4, UR7, R5 ;  /* 0x0000000704057c24 */ /* 0x000fca000f8e0205 */
[----:B------:R-:W-:-:S03]  /*3620*/  IADD3.X R19, R32, R19, R5, P1, !PT ;  /* 0x0000001320137210 */ /* 0x000fc60000ffe405 */
[----:B------:R-:W-:Y:S05]  /*3630*/  @P0 BRA `(.L_x_40) ;  /* 0x0000004400b80947 */ /* 0x000fea0003800000 */
[----:B------:R-:W0:Y:S01]  /*3640*/  LDC.64 R30, c[0x0][0x5c8] ;  /* 0x00017200ff1e7b82 */ /* 0x000e220000000a00 */
[----:B------:R-:W-:Y:S01]  /*3650*/  IMAD.WIDE R24, R6, 0x40, R10 ;  /* 0x0000004006187825 */ /* 0x000fe200078e020a */
[----:B------:R-:W-:Y:S01]  /*3660*/  ULDC.64 UR6, c[0x0][0x5c0] ;  /* 0x0001700000067ab9 */ /* 0x000fe20000000a00 */
[----:B------:R-:W-:Y:S02]  /*3670*/  BSSY B0, `(.L_x_40) ;  /* 0x000046a000007945 */ /* 0x000fe40003800000 */
[----:B------:R-:W-:-:S04]  /*3680*/  IMAD R6, R16, -0x2, R29 ;  /* 0xfffffffe10067824 */ /* 0x000fc800078e021d */
[----:B------:R-:W-:Y:S02]  /*3690*/  IMAD.IADD R6, R6, 0x1, -R33 ;  /* 0x0000000106067824 */ /* 0x000fe400078e0a21 */
[-C--:B0-----:R-:W-:Y:S02]  /*36a0*/  IMAD R5, R25, R30.reuse, RZ ;  /* 0x0000001e19057224 */ /* 0x081fe400078e02ff */
[----:B------:R-:W-:-:S04]  /*36b0*/  IMAD.WIDE.U32 R18, R24, R30, R18 ;  /* 0x0000001e18127225 */ /* 0x000fc800078e0012 */
[----:B------:R-:W-:Y:S01]  /*36c0*/  IMAD R21, R24, R31, R5 ;  /* 0x0000001f18157224 */ /* 0x000fe200078e0205 */
[----:B------:R-:W-:Y:S02]  /*36d0*/  LEA R5, P0, R30, R18, 0x3 ;  /* 0x000000121e057211 */ /* 0x000fe400078018ff */
[----:B------:R-:W-:Y:S01]  /*36e0*/  IADD3 R20, P1, R18, UR6, RZ ;  /* 0x0000000612147c10 */ /* 0x000fe2000ff3e0ff */
[----:B------:R-:W-:Y:S01]  /*36f0*/  IMAD.IADD R21, R19, 0x1, R21 ;  /* 0x0000000113157824 */ /* 0x000fe200078e0215 */
[----:B------:R-:W-:-:S04]  /*3700*/  IADD3 R18, P3, R5, UR6, RZ ;  /* 0x0000000605127c10 */ /* 0x000fc8000ff7e0ff */
[----:B------:R-:W-:Y:S01]  /*3710*/  LEA.HI.X R5, R30, R21, R31, 0x3, P0 ;  /* 0x000000151e057211 */ /* 0x000fe200000f1c1f */
[----:B------:R-:W-:Y:S01]  /*3720*/  IMAD.IADD R30, R17, 0x1, -R28 ;  /* 0x00000001111e7824 */ /* 0x000fe200078e0a1c */
[----:B---3-5:R-:W-:Y:S02]  /*3730*/  FSETP.NEU.AND P0, PT, R15, RZ, PT ;  /* 0x000000ff0f00720b */ /* 0x028fe40003f0d000 */
[----:B------:R-:W-:Y:S02]  /*3740*/  IADD3.X R21, R21, UR7, RZ, P1, !PT ;  /* 0x0000000715157c10 */ /* 0x000fe40008ffe4ff */
[----:B------:R-:W-:-:S09]  /*3750*/  IADD3.X R19, R5, UR7, RZ, P3, !PT ;  /* 0x0000000705137c10 */ /* 0x000fd20009ffe4ff */
[----:B------:R-:W-:Y:S05]  /*3760*/  @!P0 BRA `(.L_x_41) ;  /* 0x0000003400608947 */ /* 0x000fea0003800000 */
[----:B------:R-:W-:Y:S01]  /*3770*/  ULDC.64 UR6, c[0x0][0x5b8] ;  /* 0x00016e0000067ab9 */ /* 0x000fe20000000a00 */
[----:B------:R-:W-:Y:S01]  /*3780*/  ULDC.64 UR16, c[0x0][0x5a8] ;  /* 0x00016a0000107ab9 */ /* 0x000fe20000000a00 */
[----:B------:R-:W-:Y:S01]  /*3790*/  IMAD.WIDE.U32 R26, R4, UR6, R26 ;  /* 0x00000006041a7c25 */ /* 0x000fe2000f8e001a */
[----:B------:R-:W-:Y:S01]  /*37a0*/  BSSY B1, `(.L_x_42) ;  /* 0x0000010000017945 */ /* 0x000fe20003800000 */
[----:B------:R-:W-:Y:S02]  /*37b0*/  PRMT R28, RZ, 0x7610, R28 ;  /* 0x00007610ff1c7816 */ /* 0x000fe4000000001c */
[----:B------:R-:W-:Y:S01]  /*37c0*/  IMAD R5, R34, UR6, RZ ;  /* 0x0000000622057c24 */ /* 0x000fe2000f8e02ff */
[----:B------:R-:W-:-:S03]  /*37d0*/  IADD3 R26, P0, R33, R26, RZ ;  /* 0x0000001a211a7210 */ /* 0x000fc60007f1e0ff */
[----:B------:R-:W-:Y:S01]  /*37e0*/  IMAD R5, R4, UR7, R5 ;  /* 0x0000000704057c24 */ /* 0x000fe2000f8e0205 */
[----:B------:R-:W-:Y:S02]  /*37f0*/  ULDC.64 UR6, c[0x0][0x5b0] ;  /* 0x00016c0000067ab9 */ /* 0x000fe40000000a00 */
[----:B------:R-:W-:Y:S02]  /*3800*/  IMAD R29, R25, UR6, RZ ;  /* 0x00000006191d7c24 */ /* 0x000fe4000f8e02ff */
[----:B------:R-:W-:Y:S02]  /*3810*/  IADD3.X R27, R32, R27, R5, P0, !PT ;  /* 0x0000001b201b7210 */ /* 0x000fe400007fe405 */
[----:B------:R-:W-:Y:S01]  /*3820*/  ISETP.GE.AND P0, PT, R30, 0x1, PT ;  /* 0x000000011e00780c */ /* 0x000fe20003f06270 */
[C---:B------:R-:W-:Y:S02]  /*3830*/  IMAD R29, R24.reuse, UR7, R29 ;  /* 0x00000007181d7c24 */ /* 0x040fe4000f8e021d */
[----:B------:R-:W-:Y:S01]  /*3840*/  IMAD.WIDE.U32 R4, R24, UR6, R26 ;  /* 0x0000000618047c25 */ /* 0x000fe2000f8e001a */
[----:B------:R-:W-:-:S02]  /*3850*/  ISETP.LT.OR P4, PT, R6, 0x1, !P0 ;  /* 0x000000010600780c */ /* 0x000fc40004781670 */
[----:B------:R-:W-:-:S04]  /*3860*/  IADD3 R4, P1, R4, UR16, RZ ;  /* 0x0000001004047c10 */ /* 0x000fc8000ff3e0ff */
[----:B------:R-:W-:-:S07]  /*3870*/  IADD3.X R5, R5, UR17, R29, P1, !PT ;  /* 0x0000001105057c10 */ /* 0x000fce0008ffe41d */
[----:B------:R-:W-:Y:S05]  /*3880*/  @P4 BRA `(.L_x_43) ;  /* 0x0000000000044947 */ /* 0x000fea0003800000 */
[----:B------:R0:W5:Y:S02]  /*3890*/  LDG.E.U8 R28, desc[UR14][R4.64] ;  /* 0x0000000e041c7981 */ /* 0x000164000c1e1100 */
.L_x_43:
[----:B------:R-:W-:Y:S05]  /*38a0*/  BSYNC B1 ;  /* 0x0000000000017941 */ /* 0x000fea0003800000 */
.L_x_42:
[----:B-----5:R-:W-:Y:S01]  /*38b0*/  LOP3.LUT R28, R28, 0xff, RZ, 0xc0, !PT ;  /* 0x000000ff1c1c7812 */ /* 0x020fe200078ec0ff */
[----:B------:R-:W-:Y:S01]  /*38c0*/  BSSY B1, `(.L_x_44) ;  /* 0x000000b000017945 */ /* 0x000fe20003800000 */
[----:B------:R-:W-:Y:S02]  /*38d0*/  ISETP.LT.OR P3, PT, R6, 0x2, !P0 ;  /* 0x000000020600780c */ /* 0x000fe40004761670 */
[----:B------:R-:W-:-:S05]  /*38e0*/  F2FP.F16.E5M2.UNPACK_B R28, R28 ;  /* 0x0000001cff1c723e */ /* 0x000fca00020004ff */
[----:B------:R-:W-:-:S05]  /*38f0*/  HADD2.F32 R28, -RZ, R28.H0_H0 ;  /* 0x2000001cff1c7230 */ /* 0x000fca0000004100 */
[----:B------:R-:W-:-:S04]  /*3900*/  FMUL R28, R28, R15 ;  /* 0x0000000f1c1c7220 */ /* 0x000fc80000400000 */
[----:B--2---:R-:W-:-:S05]  /*3910*/  FFMA R28, R151, R14, R28 ;  /* 0x0000000e971c7223 */ /* 0x004fca000000001c */
[----:B------:R-:W-:Y:S02]  /*3920*/  F2FP.SATFINITE.E5M2.F32.PACK_AB_MERGE_C R29, RZ, R28, RZ ;  /* 0x0000001cff1d723e */ /* 0x000fe400048060ff */
[----:B------:R-:W-:-:S03]  /*3930*/  PRMT R28, RZ, 0x7610, R28 ;  /* 0x00007610ff1c7816 */ /* 0x000fc6000000001c */
[----:B------:R1:W-:Y:S01]  /*3940*/  @!P4 STG.E.U8 desc[UR14][R20.64], R29 ;  /* 0x0000001d1400c986 */ /* 0x0003e2000c10110e */
[----:B------:R-:W-:Y:S05]  /*3950*/  @P3 BRA `(.L_x_45) ;  /* 0x0000000000043947 */ /* 0x000fea0003800000 */
[----:B------:R2:W5:Y:S02]  /*3960*/  LDG.E.U8 R28, desc[UR14][R4.64+0x1] ;  /* 0x0000010e041c7981 */ /* 0x000564000c1e1100 */
.L_x_45:
[----:B------:R-:W-:Y:S05]  /*3970*/  BSYNC B1 ;  /* 0x0000000000017941 */ /* 0x000fea0003800000 */
.L_x_44:
[----:B-----5:R-:W-:Y:S01]  /*3980*/  LOP3.LUT R28, R28, 0xff, RZ, 0xc0, !PT ;  /* 0x000000ff1c1c7812 */ /* 0x020fe200078ec0ff */
[----:B------:R-:W-:Y:S01]  /*3990*/  BSSY B1, `(.L_x_46) ;  /* 0x0000013000017945 */ /* 0x000fe20003800000 */
[----:B-1----:R-:W-:Y:S02]  /*39a0*/  IADD3 R29, P1, R24, 0x8, RZ ;  /* 0x00000008181d7810 */ /* 0x002fe40007f3e0ff */
[----:B------:R-:W-:-:S03]  /*39b0*/  F2FP.F16.E5M2.UNPACK_B R28, R28 ;  /* 0x0000001cff1c723e */ /* 0x000fc600020004ff */
[----:B------:R-:W-:Y:S01]  /*39c0*/  IMAD.X R24, RZ, RZ, R25, P1 ;  /* 0x000000ffff187224 */ /* 0x000fe200008e0619 */
[----:B------:R-:W-:Y:S01]  /*39d0*/  ISETP.GE.AND P1, PT, R30, 0x9, PT ;  /* 0x000000091e00780c */ /* 0x000fe20003f26270 */
[----:B------:R-:W-:Y:S02]  /*39e0*/  HADD2.F32 R28, -RZ, R28.H0_H0 ;  /* 0x2000001cff1c7230 */ /* 0x000fe40000004100 */
[----:B------:R-:W-:Y:S01]  /*39f0*/  IMAD R24, R24, UR6, RZ ;  /* 0x0000000618187c24 */ /* 0x000fe2000f8e02ff */
[----:B------:R-:W-:Y:S01]  /*3a00*/  ISETP.LT.OR P5, PT, R6, 0x1, !P1 ;  /* 0x000000010600780c */ /* 0x000fe20004fa1670 */
[----:B------:R-:W-:-:S04]  /*3a10*/  IMAD.WIDE.U32 R26, R29, UR6, R26 ;  /* 0x000000061d1a7c25 */ /* 0x000fc8000f8e001a */
[----:B------:R-:W-:Y:S01]  /*3a20*/  FMUL R25, R28, R15 ;  /* 0x0000000f1c197220 */ /* 0x000fe20000400000 */
[----:B------:R-:W-:-:S03]  /*3a30*/  IMAD R29, R29, UR7, R24 ;  /* 0x000000071d1d7c24 */ /* 0x000fc6000f8e0218 */
[----:B------:R-:W-:Y:S01]  /*3a40*/  FFMA R25, R146, R14, R25 ;  /* 0x0000000e92197223 */ /* 0x000fe20000000019 */
[----:B------:R-:W-:Y:S02]  /*3a50*/  IADD3 R24, P4, R26, UR16, RZ ;  /* 0x000000101a187c10 */ /* 0x000fe4000ff9e0ff */
[----:B------:R-:W-:Y:S02]  /*3a60*/  PRMT R26, RZ, 0x7610, R26 ;  /* 0x00007610ff1a7816 */ /* 0x000fe4000000001a */
[----:B------:R-:W-:Y:S02]  /*3a70*/  F2FP.SATFINITE.E5M2.F32.PACK_AB_MERGE_C R31, RZ, R25, RZ ;  /* 0x00000019ff1f723e */ /* 0x000fe400048060ff */
[----:B------:R-:W-:-:S03]  /*3a80*/  IADD3.X R25, R27, UR17, R29, P4, !PT ;  /* 0x000000111b197c10 */ /* 0x000fc6000a7fe41d */
[----:B------:R1:W-:Y:S01]  /*3a90*/  @!P3 STG.E.U8 desc[UR14][R20.64+0x1], R31 ;  /* 0x0000011f1400b986 */ /* 0x0003e2000c10110e */
[----:B------:R-:W-:Y:S05]  /*3aa0*/  @P5 BRA `(.L_x_47) ;  /* 0x0000000000045947 */ /* 0x000fea0003800000 */
[----:B------:R3:W5:Y:S02]  /*3ab0*/  LDG.E.U8 R26, desc[UR14][R24.64] ;  /* 0x0000000e181a7981 */ /* 0x000764000c1e1100 */
.L_x_47:
[----:B------:R-:W-:Y:S05]  /*3ac0*/  BSYNC B1 ;  /* 0x0000000000017941 */ /* 0x000fea0003800000 */
.L_x_46:
[----:B-----5:R-:W-:Y:S01]  /*3ad0*/  LOP3.LUT R26, R26, 0xff, RZ, 0xc0, !PT ;  /* 0x000000ff1a1a7812 */ /* 0x020fe200078ec0ff */
[----:B------:R-:W-:Y:S01]  /*3ae0*/  BSSY B1, `(.L_x_48) ;  /* 0x000000b000017945 */ /* 0x000fe20003800000 */
[----:B------:R-:W-:Y:S02]  /*3af0*/  ISETP.LT.OR P3, PT, R6, 0x2, !P1 ;  /* 0x000000020600780c */ /* 0x000fe40004f61670 */
[----:B------:R-:W-:-:S05]  /*3b00*/  F2FP.F16.E5M2.UNPACK_B R26, R26 ;  /* 0x0000001aff1a723e */ /* 0x000fca00020004ff */
[----:B------:R-:W-:-:S05]  /*3b10*/  HADD2.F32 R26, -RZ, R26.H0_H0 ;  /* 0x2000001aff1a7230 */ /* 0x000fca0000004100 */
[----:B------:R-:W-:-:S04]  /*3b20*/  FMUL R26, R26, R15 ;  /* 0x0000000f1a1a7220 */ /* 0x000fc80000400000 */
[----:B------:R-:W-:-:S05]  /*3b30*/  FFMA R26, R149, R14, R26 ;  /* 0x0000000e951a7223 */ /* 0x000fca000000001a */
[----:B------:R-:W-:Y:S02]  /*3b40*/  F2FP.SATFINITE.E5M2.F32.PACK_AB_MERGE_C R27, RZ, R26, RZ ;  /* 0x0000001aff1b723e */ /* 0x000fe400048060ff */
[----:B------:R-:W-:-:S03]  /*3b50*/  PRMT R26, RZ, 0x7610, R26 ;  /* 0x00007610ff1a7816 */ /* 0x000fc6000000001a */
[----:B------:R4:W-:Y:S01]  /*3b60*/  @!P5 STG.E.U8 desc[UR14][R18.64], R27 ;  /* 0x0000001b1200d986 */ /* 0x0009e2000c10110e */
[----:B------:R-:W-:Y:S05]  /*3b70*/  @P3 BRA `(.L_x_49) ;  /* 0x0000000000043947 */ /* 0x000fea0003800000 */
[----:B------:R0:W5:Y:S02]  /*3b80*/  LDG.E.U8 R26, desc[UR14][R24.64+0x1] ;  /* 0x0000010e181a7981 */ /* 0x000164000c1e1100 */
.L_x_49:
[----:B------:R-:W-:Y:S05]  /*3b90*/  BSYNC B1 ;  /* 0x0000000000017941 */ /* 0x000fea0003800000 */
.L_x_48:
[----:B-----5:R-:W-:Y:S01]  /*3ba0*/  LOP3.LUT R26, R26, 0xff, RZ, 0xc0, !PT ;  /* 0x000000ff1a1a7812 */ /* 0x020fe200078ec0ff */
[----:B------:R-:W-:Y:S01]  /*3bb0*/  BSSY B1, `(.L_x_50) ;  /* 0x000000b000017945 */ /* 0x000fe20003800000 */
[----:B------:R-:W-:Y:S02]  /*3bc0*/  ISETP.LT.OR P4, PT, R6, 0x9, !P0 ;  /* 0x000000090600780c */ /* 0x000fe40004781670 */
[----:B------:R-:W-:-:S05]  /*3bd0*/  F2FP.F16.E5M2.UNPACK_B R26, R26 ;  /* 0x0000001aff1a723e */ /* 0x000fca00020004ff */
[----:B------:R-:W-:-:S05]  /*3be0*/  HADD2.F32 R26, -RZ, R26.H0_H0 ;  /* 0x2000001aff1a7230 */ /* 0x000fca0000004100 */
[----:B----4-:R-:W-:Y:S01]  /*3bf0*/  FMUL R27, R26, R15 ;  /* 0x0000000f1a1b7220 */ /* 0x010fe20000400000 */
[----:B------:R-:W-:-:S03]  /*3c00*/  PRMT R26, RZ, 0x7610, R26 ;  /* 0x00007610ff1a7816 */ /* 0x000fc6000000001a */
[----:B------:R-:W-:-:S05]  /*3c10*/  FFMA R27, R144, R14, R27 ;  /* 0x0000000e901b7223 */ /* 0x000fca000000001b */
[----:B------:R-:W-:-:S05]  /*3c20*/  F2FP.SATFINITE.E5M2.F32.PACK_AB_MERGE_C R27, RZ, R27, RZ ;  /* 0x0000001bff1b723e */ /* 0x000fca00048060ff */
[----:B------:R4:W-:Y:S01]  /*3c30*/  @!P3 STG.E.U8 desc[UR14][R18.64+0x1], R27 ;  /* 0x0000011b1200b986 */ /* 0x0009e2000c10110e */
[----:B------:R-:W-:Y:S05]  /*3c40*/  @P4 BRA `(.L_x_51) ;  /* 0x0000000000044947 */ /* 0x000fea0003800000 */
[----:B------:R0:W5:Y:S02]  /*3c50*/  LDG.E.U8 R26, desc[UR14][R4.64+0x8] ;  /* 0x0000080e041a7981 */ /* 0x000164000c1e1100 */
.L_x_51:
[----:B------:R-:W-:Y:S05]  /*3c60*/  BSYNC B1 ;  /* 0x0000000000017941 */ /* 0x000fea0003800000 */
.L_x_50:
[----:B-----5:R-:W-:Y:S01]  /*3c70*/  LOP3.LUT R26, R26, 0xff, RZ, 0xc0, !PT ;  /* 0x000000ff1a1a7812 */ /* 0x020fe200078ec0ff */
[----:B------:R-:W-:Y:S01]  /*3c80*/  BSSY B1, `(.L_x_52) ;  /* 0x000000b000017945 */ /* 0x000fe20003800000 */
[----:B------:R-:W-:Y:S02]  /*3c90*/  ISETP.LT.OR P3, PT, R6, 0xa, !P0 ;  /* 0x0000000a0600780c */ /* 0x000fe40004761670 */
[----:B------:R-:W-:-:S05]  /*3ca0*/  F2FP.F16.E5M2.UNPACK_B R26, R26 ;  /* 0x0000001aff1a723e */ /* 0x000fca00020004ff */
[----:B------:R-:W-:-:S05]  /*3cb0*/  HADD2.F32 R26, -RZ, R26.H0_H0 ;  /* 0x2000001aff1a7230 */ /* 0x000fca0000004100 */
[----:B------:R-:W-:-:S04]  /*3cc0*/  FMUL R26, R26, R15 ;  /* 0x0000000f1a1a7220 */ /* 0x000fc80000400000 */
[----:B------:R-:W-:-:S05]  /*3cd0*/  FFMA R26, R147, R14, R26 ;  /* 0x0000000e931a7223 */ /* 0x000fca000000001a */
[----:B----4-:R-:W-:Y:S02]  /*3ce0*/  F2FP.SATFINITE.E5M2.F32.PACK_AB_MERGE_C R27, RZ, R26, RZ ;  /* 0x0000001aff1b723e */ /* 0x010fe400048060ff */
[----:B------:R-:W-:-:S03]  /*3cf0*/  PRMT R26, RZ, 0x7610, R26 ;  /* 0x00007610ff1a7816 */ /* 0x000fc6000000001a */
[----:B------:R4:W-:Y:S01]  /*3d00*/  @!P4 STG.E.U8 desc[UR14][R20.64+0x8], R27 ;  /* 0x0000081b1400c986 */ /* 0x0009e2000c10110e */
[----:B------:R-:W-:Y:S05]  /*3d10*/  @P3 BRA `(.L_x_53) ;  /* 0x0000000000043947 */ /* 0x000fea0003800000 */
[----:B------:R0:W5:Y:S02]  /*3d20*/  LDG.E.U8 R26, desc[UR14][R4.64+0x9] ;  /* 0x0000090e041a7981 */ /* 0x000164000c1e1100 */
.L_x_53:
[----:B------:R-:W-:Y:S05]  /*3d30*/  BSYNC B1 ;  /* 0x0000000000017941 */ /* 0x000fea0003800000 */
.L_x_52:
        /* <DEDUP_REMOVED lines=12> */
.L_x_55:
[----:B------:R-:W-:Y:S05]  /*3e00*/  BSYNC B1 ;  /* 0x0000000000017941 */ /* 0x000fea0003800000 */
.L_x_54:
        /* <DEDUP_REMOVED lines=12> */
.L_x_57:
[----:B------:R-:W-:Y:S05]  /*3ed0*/  BSYNC B1 ;  /* 0x0000000000017941 */ /* 0x000fea0003800000 */
.L_x_56:
        /* <DEDUP_REMOVED lines=12> */
.L_x_59:
[----:B------:R-:W-:Y:S05]  /*3fa0*/  BSYNC B1 ;  /* 0x0000000000017941 */ /* 0x000fea0003800000 */
.L_x_58:
        /* <DEDUP_REMOVED lines=12> */
.L_x_61:
[----:B------:R-:W-:Y:S05]  /*4070*/  BSYNC B1 ;  /* 0x0000000000017941 */ /* 0x000fea0003800000 */
.L_x_60:
        /* <DEDUP_REMOVED lines=12> */
.L_x_63:
[----:B------:R-:W-:Y:S05]  /*4140*/  BSYNC B1 ;  /* 0x0000000000017941 */ /* 0x000fea0003800000 */
.L_x_62:
        /* <DEDUP_REMOVED lines=12> */
.L_x_65:
[----:B------:R-:W-:Y:S05]  /*4210*/  BSYNC B1 ;  /* 0x0000000000017941 */ /* 0x000fea0003800000 */
.L_x_64:
        /* <DEDUP_REMOVED lines=12> */
.L_x_67:
[----:B------:R-:W-:Y:S05]  /*42e0*/  BSYNC B1 ;  /* 0x0000000000017941 */ /* 0x000fea0003800000 */
.L_x_66:
        /* <DEDUP_REMOVED lines=12> */
.L_x_69:
[----:B------:R-:W-:Y:S05]  /*43b0*/  BSYNC B1 ;  /* 0x0000000000017941 */ /* 0x000fea0003800000 */
.L_x_68:
        /* <DEDUP_REMOVED lines=12> */
.L_x_71:
[----:B------:R-:W-:Y:S05]  /*4480*/  BSYNC B1 ;  /* 0x0000000000017941 */ /* 0x000fea0003800000 */
.L_x_70:
        /* <DEDUP_REMOVED lines=12> */
.L_x_73:
[----:B------:R-:W-:Y:S05]  /*4550*/  BSYNC B1 ;  /* 0x0000000000017941 */ /* 0x000fea0003800000 */
.L_x_72:
        /* <DEDUP_REMOVED lines=12> */
.L_x_75:
[----:B------:R-:W-:Y:S05]  /*4620*/  BSYNC B1 ;  /* 0x0000000000017941 */ /* 0x000fea0003800000 */
.L_x_74:
        /* <DEDUP_REMOVED lines=12> */
.L_x_77:
[----:B------:R-:W-:Y:S05]  /*46f0*/  BSYNC B1 ;  /* 0x0000000000017941 */ /* 0x000fea0003800000 */
.L_x_76:
        /* <DEDUP_REMOVED lines=12> */
.L_x_79:
[----:B------:R-:W-:Y:S05]  /*47c0*/  BSYNC B1 ;  /* 0x0000000000017941 */ /* 0x000fea0003800000 */
.L_x_78:
        /* <DEDUP_REMOVED lines=12> */
.L_x_81:
[----:B------:R-:W-:Y:S05]  /*4890*/  BSYNC B1 ;  /* 0x0000000000017941 */ /* 0x000fea0003800000 */
.L_x_80:
        /* <DEDUP_REMOVED lines=12> */
.L_x_83:
[----:B------:R-:W-:Y:S05]  /*4960*/  BSYNC B1 ;  /* 0x0000000000017941 */ /* 0x000fea0003800000 */
.L_x_82:
        /* <DEDUP_REMOVED lines=12> */
.L_x_85:
[----:B------:R-:W-:Y:S05]  /*4a30*/  BSYNC B1 ;  /* 0x0000000000017941 */ /* 0x000fea0003800000 */
.L_x_84:
        /* <DEDUP_REMOVED lines=12> */
.L_x_87:
[----:B------:R-:W-:Y:S05]  /*4b00*/  BSYNC B1 ;  /* 0x0000000000017941 */ /* 0x000fea0003800000 */
.L_x_86:
        /* <DEDUP_REMOVED lines=12> */
.L_x_89:
[----:B------:R-:W-:Y:S05]  /*4bd0*/  BSYNC B1 ;  /* 0x0000000000017941 */ /* 0x000fea0003800000 */
.L_x_88:
        /* <DEDUP_REMOVED lines=12> */
.L_x_91:
[----:B------:R-:W-:Y:S05]  /*4ca0*/  BSYNC B1 ;  /* 0x0000000000017941 */ /* 0x000fea0003800000 */
.L_x_90:
        /* <DEDUP_REMOVED lines=12> */
.L_x_93:
[----:B------:R-:W-:Y:S05]  /*4d70*/  BSYNC B1 ;  /* 0x0000000000017941 */ /* 0x000fea0003800000 */
.L_x_92:
        /* <DEDUP_REMOVED lines=12> */
.L_x_95:
[----:B------:R-:W-:Y:S05]  /*4e40*/  BSYNC B1 ;  /* 0x0000000000017941 */ /* 0x000fea0003800000 */
.L_x_94:
        /* <DEDUP_REMOVED lines=12> */
.L_x_97:
[----:B------:R-:W-:Y:S05]  /*4f10*/  BSYNC B1 ;  /* 0x0000000000017941 */ /* 0x000fea0003800000 */
.L_x_96:
        /* <DEDUP_REMOVED lines=12> */
.L_x_99:
[----:B------:R-:W-:Y:S05]  /*4fe0*/  BSYNC B1 ;  /* 0x0000000000017941 */ /* 0x000fea0003800000 */
.L_x_98:
        /* <DEDUP_REMOVED lines=12> */
.L_x_101:
[----:B------:R-:W-:Y:S05]  /*50b0*/  BSYNC B1 ;  /* 0x0000000000017941 */ /* 0x000fea0003800000 */
.L_x_100:
        /* <DEDUP_REMOVED lines=12> */
.L_x_103:
[----:B------:R-:W-:Y:S05]  /*5180*/  BSYNC B1 ;  /* 0x0000000000017941 */ /* 0x000fea0003800000 */
.L_x_102:
        /* <DEDUP_REMOVED lines=12> */
.L_x_105:
[----:B------:R-:W-:Y:S05]  /*5250*/  BSYNC B1 ;  /* 0x0000000000017941 */ /* 0x000fea0003800000 */
.L_x_104:
        /* <DEDUP_REMOVED lines=12> */
.L_x_107:
[----:B------:R-:W-:Y:S05]  /*5320*/  BSYNC B1 ;  /* 0x0000000000017941 */ /* 0x000fea0003800000 */
.L_x_106:
        /* <DEDUP_REMOVED lines=12> */
.L_x_109:
[----:B------:R-:W-:Y:S05]  /*53f0*/  BSYNC B1 ;  /* 0x0000000000017941 */ /* 0x000fea0003800000 */
.L_x_108:
        /* <DEDUP_REMOVED lines=12> */
.L_x_111:
[----:B------:R-:W-:Y:S05]  /*54c0*/  BSYNC B1 ;  /* 0x0000000000017941 */ /* 0x000fea0003800000 */
.L_x_110:
        /* <DEDUP_REMOVED lines=12> */
.L_x_113:
[----:B------:R-:W-:Y:S05]  /*5590*/  BSYNC B1 ;  /* 0x0000000000017941 */ /* 0x000fea0003800000 */
.L_x_112:
        /* <DEDUP_REMOVED lines=12> */
.L_x_115:
[----:B------:R-:W-:Y:S05]  /*5660*/  BSYNC B1 ;  /* 0x0000000000017941 */ /* 0x000fea0003800000 */
.L_x_114:
        /* <DEDUP_REMOVED lines=12> */
.L_x_117:
[----:B------:R-:W-:Y:S05]  /*5730*/  BSYNC B1 ;  /* 0x0000000000017941 */ /* 0x000fea0003800000 */
.L_x_116:
        /* <DEDUP_REMOVED lines=12> */
.L_x_119:
[----:B------:R-:W-:Y:S05]  /*5800*/  BSYNC B1 ;  /* 0x0000000000017941 */ /* 0x000fea0003800000 */
.L_x_118:
        /* <DEDUP_REMOVED lines=12> */
.L_x_121:
[----:B------:R-:W-:Y:S05]  /*58d0*/  BSYNC B1 ;  /* 0x0000000000017941 */ /* 0x000fea0003800000 */
.L_x_120:
        /* <DEDUP_REMOVED lines=12> */
.L_x_123:
[----:B------:R-:W-:Y:S05]  /*59a0*/  BSYNC B1 ;  /* 0x0000000000017941 */ /* 0x000fea0003800000 */
.L_x_122:
        /* <DEDUP_REMOVED lines=12> */
.L_x_125:
[----:B------:R-:W-:Y:S05]  /*5a70*/  BSYNC B1 ;  /* 0x0000000000017941 */ /* 0x000fea0003800000 */
.L_x_124:
        /* <DEDUP_REMOVED lines=12> */
.L_x_127:
[----:B------:R-:W-:Y:S05]  /*5b40*/  BSYNC B1 ;  /* 0x0000000000017941 */ /* 0x000fea0003800000 */
.L_x_126:
        /* <DEDUP_REMOVED lines=12> */
.L_x_129:
[----:B------:R-:W-:Y:S05]  /*5c10*/  BSYNC B1 ;  /* 0x0000000000017941 */ /* 0x000fea0003800000 */
.L_x_128:
        /* <DEDUP_REMOVED lines=12> */
.L_x_131:
[----:B------:R-:W-:Y:S05]  /*5ce0*/  BSYNC B1 ;  /* 0x0000000000017941 */ /* 0x000fea0003800000 */
.L_x_130:
        /* <DEDUP_REMOVED lines=12> */
.L_x_133:
[----:B------:R-:W-:Y:S05]  /*5db0*/  BSYNC B1 ;  /* 0x0000000000017941 */ /* 0x000fea0003800000 */
.L_x_132:
        /* <DEDUP_REMOVED lines=12> */
.L_x_135:
[----:B------:R-:W-:Y:S05]  /*5e80*/  BSYNC B1 ;  /* 0x0000000000017941 */ /* 0x000fea0003800000 */
.L_x_134:
        /* <DEDUP_REMOVED lines=12> */
.L_x_137:
[----:B------:R-:W-:Y:S05]  /*5f50*/  BSYNC B1 ;  /* 0x0000000000017941 */ /* 0x000fea0003800000 */
.L_x_136:
        /* <DEDUP_REMOVED lines=12> */
.L_x_139:
[----:B------:R-:W-:Y:S05]  /*6020*/  BSYNC B1 ;  /* 0x0000000000017941 */ /* 0x000fea0003800000 */
.L_x_138:
        /* <DEDUP_REMOVED lines=12> */
.L_x_141:
[----:B------:R-:W-:Y:S05]  /*60f0*/  BSYNC B1 ;  /* 0x0000000000017941 */ /* 0x000fea0003800000 */
.L_x_140:
        /* <DEDUP_REMOVED lines=12> */
.L_x_143:
[----:B------:R-:W-:Y:S05]  /*61c0*/  BSYNC B1 ;  /* 0x0000000000017941 */ /* 0x000fea0003800000 */
.L_x_142:
        /* <DEDUP_REMOVED lines=12> */
.L_x_145:
[----:B------:R-:W-:Y:S05]  /*6290*/  BSYNC B1 ;  /* 0x0000000000017941 */ /* 0x000fea0003800000 */
.L_x_144:
        /* <DEDUP_REMOVED lines=12> */
.L_x_147:
[----:B------:R-:W-:Y:S05]  /*6360*/  BSYNC B1 ;  /* 0x0000000000017941 */ /* 0x000fea0003800000 */
.L_x_146:
        /* <DEDUP_REMOVED lines=12> */
.L_x_149:
[----:B------:R-:W-:Y:S05]  /*6430*/  BSYNC B1 ;  /* 0x0000000000017941 */ /* 0x000fea0003800000 */
.L_x_148:
        /* <DEDUP_REMOVED lines=12> */
.L_x_151:
[----:B------:R-:W-:Y:S05]  /*6500*/  BSYNC B1 ;  /* 0x0000000000017941 */ /* 0x000fea0003800000 */
.L_x_150:
        /* <DEDUP_REMOVED lines=12> */
.L_x_153:
[----:B------:R-:W-:Y:S05]  /*65d0*/  BSYNC B1 ;  /* 0x0000000000017941 */ /* 0x000fea0003800000 */
.L_x_152:
        /* <DEDUP_REMOVED lines=12> */
.L_x_155:
[----:B------:R-:W-:Y:S05]  /*66a0*/  BSYNC B1 ;  /* 0x0000000000017941 */ /* 0x000fea0003800000 */
.L_x_154:
        /* <DEDUP_REMOVED lines=12> */
.L_x_157:
[----:B------:R-:W-:Y:S05]  /*6770*/  BSYNC B1 ;  /* 0x0000000000017941 */ /* 0x000fea0003800000 */
.L_x_156:
        /* <DEDUP_REMOVED lines=12> */
.L_x_159:
[----:B------:R-:W-:Y:S05]  /*6840*/  BSYNC B1 ;  /* 0x0000000000017941 */ /* 0x000fea0003800000 */
.L_x_158:
        /* <DEDUP_REMOVED lines=12> */
.L_x_161:
[----:B------:R-:W-:Y:S05]  /*6910*/  BSYNC B1 ;  /* 0x0000000000017941 */ /* 0x000fea0003800000 */
.L_x_160:
        /* <DEDUP_REMOVED lines=12> */
.L_x_163:
[----:B------:R-:W-:Y:S05]  /*69e0*/  BSYNC B1 ;  /* 0x0000000000017941 */ /* 0x000fea0003800000 */
.L_x_162:
[----:B-----5:R-:W-:Y:S01]  /*69f0*/  LOP3.LUT R26, R26, 0xff, RZ, 0xc0, !PT ;  /* 0x000000ff1a1a7812 */ /* 0x020fe200078ec0ff */
[----:B------:R-:W-:Y:S01]  /*6a00*/  BSSY B1, `(.L_x_164) ;  /* 0x000000b000017945 */ /* 0x000fe20003800000 */
[----:B------:R-:W-:Y:S02]  /*6a10*/  ISETP.LT.OR P0, PT, R6, 0x7a, !P0 ;  /* 0x0000007a0600780c */ /* 0x000fe40004701670 */
[----:B------:R-:W-:-:S05]  /*6a20*/  F2FP.F16.E5M2.UNPACK_B R26, R26 ;  /* 0x0000001aff1a723e */ /* 0x000fca00020004ff */
[----:B------:R-:W-:-:S05]  /*6a30*/  HADD2.F32 R26, -RZ, R26.H0_H0 ;  /* 0x2000001aff1a7230 */ /* 0x000fca0000004100 */
[----:B------:R-:W-:-:S04]  /*6a40*/  FMUL R26, R26, R15 ;  /* 0x0000000f1a1a7220 */ /* 0x000fc80000400000 */
[----:B------:R-:W-:Y:S01]  /*6a50*/  FFMA R26, R23, R14, R26 ;  /* 0x0000000e171a7223 */ /* 0x000fe2000000001a */
[----:B------:R-:W-:-:S04]  /*6a60*/  PRMT R23, RZ, 0x7610, R23 ;  /* 0x00007610ff177816 */ /* 0x000fc80000000017 */
[----:B----4-:R-:W-:-:S05]  /*6a70*/  F2FP.SATFINITE.E5M2.F32.PACK_AB_MERGE_C R27, RZ, R26, RZ ;  /* 0x0000001aff1b723e */ /* 0x010fca00048060ff */
[----:B------:R4:W-:Y:S01]  /*6a80*/  @!P4 STG.E.U8 desc[UR14][R20.64+0x78], R27 ;  /* 0x0000781b1400c986 */ /* 0x0009e2000c10110e */
[----:B------:R-:W-:Y:S05]  /*6a90*/  @P0 BRA `(.L_x_165) ;  /* 0x0000000000040947 */ /* 0x000fea0003800000 */
[----:B------:R0:W5:Y:S02]  /*6aa0*/  LDG.E.U8 R23, desc[UR14][R4.64+0x79] ;  /* 0x0000790e04177981 */ /* 0x000164000c1e1100 */
.L_x_165:
[----:B------:R-:W-:Y:S05]  /*6ab0*/  BSYNC B1 ;  /* 0x0000000000017941 */ /* 0x000fea0003800000 */
.L_x_164:
[----:B-----5:R-:W-:Y:S01]  /*6ac0*/  LOP3.LUT R23, R23, 0xff, RZ, 0xc0, !PT ;  /* 0x000000ff17177812 */ /* 0x020fe200078ec0ff */
[----:B------:R-:W-:Y:S01]  /*6ad0*/  BSSY B1, `(.L_x_166) ;  /* 0x000000b000017945 */ /* 0x000fe20003800000 */
[----:B------:R-:W-:Y:S02]  /*6ae0*/  ISETP.LT.OR P3, PT, R6, 0x79, !P1 ;  /* 0x000000790600780c */ /* 0x000fe40004f61670 */
[----:B------:R-:W-:-:S05]  /*6af0*/  F2FP.F16.E5M2.UNPACK_B R23, R23 ;  /* 0x00000017ff17723e */ /* 0x000fca00020004ff */
[----:B0-2---:R-:W-:-:S05]  /*6b00*/  HADD2.F32 R4, -RZ, R23.H0_H0 ;  /* 0x20000017ff047230 */ /* 0x005fca0000004100 */
[----:B------:R-:W-:Y:S01]  /*6b10*/  FMUL R5, R4, R15 ;  /* 0x0000000f04057220 */ /* 0x000fe20000400000 */
[----:B------:R-:W-:-:S03]  /*6b20*/  PRMT R4, RZ, 0x7610, R4 ;  /* 0x00007610ff047816 */ /* 0x000fc60000000004 */
[----:B------:R-:W-:-:S05]  /*6b30*/  FFMA R5, R22, R14, R5 ;  /* 0x0000000e16057223 */ /* 0x000fca0000000005 */
[----:B------:R-:W-:-:S05]  /*6b40*/  F2FP.SATFINITE.E5M2.F32.PACK_AB_MERGE_C R5, RZ, R5, RZ ;  /* 0x00000005ff05723e */ /* 0x000fca00048060ff */
[----:B------:R0:W-:Y:S01]  /*6b50*/  @!P0 STG.E.U8 desc[UR14][R20.64+0x79], R5 ;  /* 0x0000790514008986 */ /* 0x0001e2000c10110e */
[----:B------:R-:W-:Y:S05]  /*6b60*/  @P3 BRA `(.L_x_167) ;  /* 0x0000000000043947 */ /* 0x000fea0003800000 */
[----:B------:R2:W5:Y:S02]  /*6b70*/  LDG.E.U8 R4, desc[UR14][R24.64+0x78] ;  /* 0x0000780e18047981 */ /* 0x000564000c1e1100 */
.L_x_167:
[----:B------:R-:W-:Y:S05]  /*6b80*/  BSYNC B1 ;  /* 0x0000000000017941 */ /* 0x000fea0003800000 */
.L_x_166:
[----:B-----5:R-:W-:Y:S01]  /*6b90*/  LOP3.LUT R4, R4, 0xff, RZ, 0xc0, !PT ;  /* 0x000000ff04047812 */ /* 0x020fe200078ec0ff */
[----:B------:R-:W-:Y:S01]  /*6ba0*/  BSSY B1, `(.L_x_168) ;  /* 0x000000b000017945 */ /* 0x000fe20003800000 */
[----:B------:R-:W-:Y:S02]  /*6bb0*/  ISETP.LT.OR P1, PT, R6, 0x7a, !P1 ;  /* 0x0000007a0600780c */ /* 0x000fe40004f21670 */
[----:B------:R-:W-:-:S05]  /*6bc0*/  F2FP.F16.E5M2.UNPACK_B R4, R4 ;  /* 0x00000004ff04723e */ /* 0x000fca00020004ff */
[----:B------:R-:W-:-:S05]  /*6bd0*/  HADD2.F32 R4, -RZ, R4.H0_H0 ;  /* 0x20000004ff047230 */ /* 0x000fca0000004100 */
[----:B------:R-:W-:-:S04]  /*6be0*/  FMUL R4, R4, R15 ;  /* 0x0000000f04047220 */ /* 0x000fc80000400000 */
[----:B------:R-:W-:-:S05]  /*6bf0*/  FFMA R4, R89, R14, R4 ;  /* 0x0000000e59047223 */ /* 0x000fca0000000004 */
[----:B0-----:R-:W-:Y:S02]  /*6c00*/  F2FP.SATFINITE.E5M2.F32.PACK_AB_MERGE_C R5, RZ, R4, RZ ;  /* 0x00000004ff05723e */ /* 0x001fe400048060ff */
[----:B------:R-:W-:-:S03]  /*6c10*/  PRMT R4, RZ, 0x7610, R4 ;  /* 0x00007610ff047816 */ /* 0x000fc60000000004 */
[----:B------:R0:W-:Y:S01]  /*6c20*/  @!P3 STG.E.U8 desc[UR14][R18.64+0x78], R5 ;  /* 0x000078051200b986 */ /* 0x0001e2000c10110e */
[----:B------:R-:W-:Y:S05]  /*6c30*/  @P1 BRA `(.L_x_169) ;  /* 0x0000000000041947 */ /* 0x000fea0003800000 */
[----:B------:R0:W5:Y:S02]  /*6c40*/  LDG.E.U8 R4, desc[UR14][R24.64+0x79] ;  /* 0x0000790e18047981 */ /* 0x000164000c1e1100 */
.L_x_169:
[----:B------:R-:W-:Y:S05]  /*6c50*/  BSYNC B1 ;  /* 0x0000000000017941 */ /* 0x000fea0003800000 */
.L_x_168:
[----:B------:R-:W-:Y:S05]  /*6c60*/  @P1 BRA `(.L_x_170) ;  /* 0x0000001000281947 */ /* 0x000fea0003800000 */
[----:B-----5:R-:W-:-:S04]  /*6c70*/  LOP3.LUT R4, R4, 0xff, RZ, 0xc0, !PT ;  /* 0x000000ff04047812 */ /* 0x020fc800078ec0ff */
[----:B------:R-:W-:-:S05]  /*6c80*/  F2FP.F16.E5M2.UNPACK_B R4, R4 ;  /* 0x00000004ff04723e */ /* 0x000fca00020004ff */
[----:B------:R-:W-:-:S05]  /*6c90*/  HADD2.F32 R4, -RZ, R4.H0_H0 ;  /* 0x20000004ff047230 */ /* 0x000fca0000004100 */
[----:B0-----:R-:W-:-:S04]  /*6ca0*/  FMUL R5, R4, R15 ;  /* 0x0000000f04057220 */ /* 0x001fc80000400000 */
[----:B------:R-:W-:-:S05]  /*6cb0*/  FFMA R5, R88, R14, R5 ;  /* 0x0000000e58057223 */ /* 0x000fca0000000005 */
[----:B------:R-:W-:-:S05]  /*6cc0*/  F2FP.SATFINITE.E5M2.F32.PACK_AB_MERGE_C R5, RZ, R5, RZ ;  /* 0x00000005ff05723e */ /* 0x000fca00048060ff */
[----:B------:R0:W-:Y:S01]  /*6cd0*/  STG.E.U8 desc[UR14][R18.64+0x79], R5 ;  /* 0x0000790512007986 */ /* 0x0001e2000c10110e */
[----:B------:R-:W-:Y:S05]  /*6ce0*/  BRA `(.L_x_170) ;  /* 0x0000001000087947 */ /* 0x000fea0003800000 */
.L_x_41:
[----:B------:R-:W-:Y:S01]  /*6cf0*/  ISETP.GE.AND P1, PT, R30, 0x1, PT ;  /* 0x000000011e00780c */ /* 0x000fe20003f26270 */
[-C--:B--2---:R-:W-:Y:S01]  /*6d00*/  FMUL R151, R151, R14.reuse ;  /* 0x0000000e97977220 */ /* 0x084fe20000400000 */
[-C--:B------:R-:W-:Y:S01]  /*6d10*/  FMUL R146, R146, R14.reuse ;  /* 0x0000000e92927220 */ /* 0x080fe20000400000 */
[----:B------:R-:W-:Y:S01]  /*6d20*/  ISETP.GE.AND P0, PT, R30, 0x9, PT ;  /* 0x000000091e00780c */ /* 0x000fe20003f06270 */
[-C--:B------:R-:W-:Y:S01]  /*6d30*/  FMUL R149, R149, R14.reuse ;  /* 0x0000000e95957220 */ /* 0x080fe20000400000 */
[----:B------:R-:W-:Y:S01]  /*6d40*/  ISETP.LT.OR P4, PT, R6, 0x1, !P1 ;  /* 0x000000010600780c */ /* 0x000fe20004f81670 */
[-C--:B------:R-:W-:Y:S01]  /*6d50*/  FMUL R144, R144, R14.reuse ;  /* 0x0000000e90907220 */ /* 0x080fe20000400000 */
[----:B------:R-:W-:Y:S01]  /*6d60*/  ISETP.LT.OR P5, PT, R6, 0x2, !P1 ;  /* 0x000000020600780c */ /* 0x000fe20004fa1670 */
[-C--:B------:R-:W-:Y:S01]  /*6d70*/  FMUL R147, R147, R14.reuse ;  /* 0x0000000e93937220 */ /* 0x080fe20000400000 */
[----:B------:R-:W-:Y:S01]  /*6d80*/  F2FP.SATFINITE.E5M2.F32.PACK_AB_MERGE_C R151, RZ, R151, RZ ;  /* 0x00000097ff97723e */ /* 0x000fe200048060ff */
[----:B------:R-:W-:Y:S01]  /*6d90*/  FMUL R142, R142, R14 ;  /* 0x0000000e8e8e7220 */ /* 0x000fe20000400000 */
[----:B------:R-:W-:Y:S01]  /*6da0*/  F2FP.SATFINITE.E5M2.F32.PACK_AB_MERGE_C R5, RZ, R146, RZ ;  /* 0x00000092ff05723e */ /* 0x000fe200048060ff */
[-C--:B------:R-:W-:Y:S01]  /*6db0*/  FMUL R145, R145, R14.reuse ;  /* 0x0000000e91917220 */ /* 0x080fe20000400000 */
[----:B------:R-:W-:Y:S01]  /*6dc0*/  ISETP.LT.OR P3, PT, R6, 0x1, !P0 ;  /* 0x000000010600780c */ /* 0x000fe20004761670 */
[-C--:B------:R-:W-:Y:S01]  /*6dd0*/  FMUL R140, R140, R14.reuse ;  /* 0x0000000e8c8c7220 */ /* 0x080fe20000400000 */
[C---:B------:R-:W-:Y:S01]  /*6de0*/  ISETP.LT.OR P6, PT, R6.reuse, 0xa, !P1 ;  /* 0x0000000a0600780c */ /* 0x040fe20004fc1670 */
[-C--:B------:R-:W-:Y:S01]  /*6df0*/  FMUL R143, R143, R14.reuse ;  /* 0x0000000e8f8f7220 */ /* 0x080fe20000400000 */
[----:B------:R-:W-:Y:S01]  /*6e00*/  F2FP.SATFINITE.E5M2.F32.PACK_AB_MERGE_C R149, RZ, R149, RZ ;  /* 0x00000095ff95723e */ /* 0x000fe200048060ff */
[----:B------:R-:W-:Y:S01]  /*6e10*/  @!P4 STG.E.U8 desc[UR14][R20.64], R151 ;  /* 0x000000971400c986 */ /* 0x000fe2000c10110e */
[----:B------:R-:W-:Y:S01]  /*6e20*/  ISETP.LT.OR P4, PT, R6, 0x2, !P0 ;  /* 0x000000020600780c */ /* 0x000fe20004781670 */
[----:B------:R-:W-:Y:S01]  /*6e30*/  FMUL R138, R138, R14 ;  /* 0x0000000e8a8a7220 */ /* 0x000fe20000400000 */
[----:B------:R-:W-:Y:S01]  /*6e40*/  F2FP.SATFINITE.E5M2.F32.PACK_AB_MERGE_C R25, RZ, R144, RZ ;  /* 0x00000090ff19723e */ /* 0x000fe200048060ff */
[----:B------:R0:W-:Y:S01]  /*6e50*/  @!P5 STG.E.U8 desc[UR14][R20.64+0x1], R5 ;  /* 0x000001051400d986 */ /* 0x0001e2000c10110e */
[C---:B------:R-:W-:Y:S01]  /*6e60*/  ISETP.LT.OR P5, PT, R6.reuse, 0x9, !P1 ;  /* 0x000000090600780c */ /* 0x040fe20004fa1670 */
[-C--:B------:R-:W-:Y:S01]  /*6e70*/  FMUL R141, R141, R14.reuse ;  /* 0x0000000e8d8d7220 */ /* 0x080fe20000400000 */
[----:B------:R-:W-:Y:S01]  /*6e80*/  F2FP.SATFINITE.E5M2.F32.PACK_AB_MERGE_C R147, RZ, R147, RZ ;  /* 0x00000093ff93723e */ /* 0x000fe200048060ff */
[----:B------:R-:W-:Y:S01]  /*6e90*/  @!P3 STG.E.U8 desc[UR14][R18.64], R149 ;  /* 0x000000951200b986 */ /* 0x000fe2000c10110e */
[----:B------:R-:W-:Y:S01]  /*6ea0*/  ISETP.LT.OR P3, PT, R6, 0x9, !P0 ;  /* 0x000000090600780c */ /* 0x000fe20004761670 */
[-C--:B------:R-:W-:Y:S01]  /*6eb0*/  FMUL R136, R136, R14.reuse ;  /* 0x0000000e88887220 */ /* 0x080fe20000400000 */
[----:B------:R-:W-:Y:S01]  /*6ec0*/  F2FP.SATFINITE.E5M2.F32.PACK_AB_MERGE_C R145, RZ, R145, RZ ;  /* 0x00000091ff91723e */ /* 0x000fe200048060ff */
[-C--:B------:R-:W-:Y:S01]  /*6ed0*/  FMUL R139, R139, R14.reuse ;  /* 0x0000000e8b8b7220 */ /* 0x080fe20000400000 */
[----:B------:R-:W-:Y:S01]  /*6ee0*/  F2FP.SATFINITE.E5M2.F32.PACK_AB_MERGE_C R143, RZ, R143, RZ ;  /* 0x0000008fff8f723e */ /* 0x000fe200048060ff */
[----:B------:R1:W-:Y:S01]  /*6ef0*/  @!P4 STG.E.U8 desc[UR14][R18.64+0x1], R25 ;  /* 0x000001191200c986 */ /* 0x0003e2000c10110e */
[----:B------:R-:W-:Y:S01]  /*6f00*/  ISETP.LT.OR P4, PT, R6, 0xa, !P0 ;  /* 0x0000000a0600780c */ /* 0x000fe20004781670 */
[----:B------:R-:W-:Y:S01]  /*6f10*/  FMUL R134, R134, R14 ;  /* 0x0000000e86867220 */ /* 0x000fe20000400000 */
[----:B0-----:R-:W-:Y:S01]  /*6f20*/  F2FP.SATFINITE.E5M2.F32.PACK_AB_MERGE_C R5, RZ, R142, RZ ;  /* 0x0000008eff05723e */ /* 0x001fe200048060ff */
[----:B------:R-:W-:Y:S01]  /*6f30*/  @!P5 STG.E.U8 desc[UR14][R20.64+0x8], R147 ;  /* 0x000008931400d986 */ /* 0x000fe2000c10110e */
[C---:B------:R-:W-:Y:S01]  /*6f40*/  ISETP.LT.OR P5, PT, R6.reuse, 0x11, !P1 ;  /* 0x000000110600780c */ /* 0x040fe20004fa1670 */
[-C--:B------:R-:W-:Y:S01]  /*6f50*/  FMUL R137, R137, R14.reuse ;  /* 0x0000000e89897220 */ /* 0x080fe20000400000 */
[----:B------:R-:W-:Y:S01]  /*6f60*/  F2FP.SATFINITE.E5M2.F32.PACK_AB_MERGE_C R141, RZ, R141, RZ ;  /* 0x0000008dff8d723e */ /* 0x000fe200048060ff */
[----:B------:R0:W-:Y:S01]  /*6f70*/  @!P6 STG.E.U8 desc[UR14][R20.64+0x9], R5 ;  /* 0x000009051400e986 */ /* 0x0001e2000c10110e */
[----:B------:R-:W-:Y:S01]  /*6f80*/  ISETP.LT.OR P6, PT, R6, 0x12, !P1 ;  /* 0x000000120600780c */ /* 0x000fe20004fc1670 */
[----:B------:R-:W-:Y:S01]  /*6f90*/  FMUL R132, R132, R14 ;  /* 0x0000000e84847220 */ /* 0x000fe20000400000 */
[----:B------:R-:W-:Y:S01]  /*6fa0*/  F2FP.SATFINITE.E5M2.F32.PACK_AB_MERGE_C R139, RZ, R139, RZ ;  /* 0x0000008bff8b723e */ /* 0x000fe200048060ff */
[----:B------:R-:W-:Y:S01]  /*6fb0*/  @!P3 STG.E.U8 desc[UR14][R18.64+0x8], R145 ;  /* 0x000008911200b986 */ /* 0x000fe2000c10110e */
[----:B-1----:R-:W-:Y:S01]  /*6fc0*/  F2FP.SATFINITE.E5M2.F32.PACK_AB_MERGE_C R25, RZ, R140, RZ ;  /* 0x0000008cff19723e */ /* 0x002fe200048060ff */
[-C--:B------:R-:W-:Y:S01]  /*6fd0*/  FMUL R135, R135, R14.reuse ;  /* 0x0000000e87877220 */ /* 0x080fe20000400000 */
[----:B------:R-:W-:Y:S01]  /*6fe0*/  ISETP.LT.OR P3, PT, R6, 0x11, !P0 ;  /* 0x000000110600780c */ /* 0x000fe20004761670 */
[-C--:B------:R-:W-:Y:S01]  /*6ff0*/  FMUL R130, R130, R14.reuse ;  /* 0x0000000e82827220 */ /* 0x080fe20000400000 */
[----:B------:R-:W-:Y:S01]  /*7000*/  F2FP.SATFINITE.E5M2.F32.PACK_AB_MERGE_C R137, RZ, R137, RZ ;  /* 0x00000089ff89723e */ /* 0x000fe200048060ff */
[----:B------:R1:W-:Y:S01]  /*7010*/  @!P4 STG.E.U8 desc[UR14][R18.64+0x9], R25 ;  /* 0x000009191200c986 */ /* 0x0003e2000c10110e */
[C---:B------:R-:W-:Y:S01]  /*7020*/  ISETP.LT.OR P4, PT, R6.reuse, 0x12, !P0 ;  /* 0x000000120600780c */ /* 0x040fe20004781670 */
[----:B------:R-:W-:Y:S01]  /*7030*/  FMUL R133, R133, R14 ;  /* 0x0000000e85857220 */ /* 0x000fe20000400000 */
[----:B0-----:R-:W-:Y:S01]  /*7040*/  F2FP.SATFINITE.E5M2.F32.PACK_AB_MERGE_C R5, RZ, R138, RZ ;  /* 0x0000008aff05723e */ /* 0x001fe200048060ff */
[----:B------:R-:W-:Y:S01]  /*7050*/  @!P5 STG.E.U8 desc[UR14][R20.64+0x10], R143 ;  /* 0x0000108f1400d986 */ /* 0x000fe2000c10110e */
[----:B------:R-:W-:Y:S01]  /*7060*/  ISETP.LT.OR P5, PT, R6, 0x19, !P1 ;  /* 0x000000190600780c */ /* 0x000fe20004fa1670 */
[-C--:B------:R-:W-:Y:S01]  /*7070*/  FMUL R128, R128, R14.reuse ;  /* 0x0000000e80807220 */ /* 0x080fe20000400000 */
[----:B------:R-:W-:Y:S01]  /*7080*/  F2FP.SATFINITE.E5M2.F32.PACK_AB_MERGE_C R135, RZ, R135, RZ ;  /* 0x00000087ff87723e */ /* 0x000fe200048060ff */
[----:B------:R0:W-:Y:S01]  /*7090*/  @!P6 STG.E.U8 desc[UR14][R20.64+0x11], R5 ;  /* 0x000011051400e986 */ /* 0x0001e2000c10110e */
[----:B------:R-:W-:Y:S01]  /*70a0*/  ISETP.LT.OR P6, PT, R6, 0x1a, !P1 ;  /* 0x0000001a0600780c */ /* 0x000fe20004fc1670 */
[-C--:B------:R-:W-:Y:S01]  /*70b0*/  FMUL R131, R131, R14.reuse ;  /* 0x0000000e83837220 */ /* 0x080fe20000400000 */
[----:B------:R-:W-:Y:S01]  /*70c0*/  FMUL R126, R126, R14 ;  /* 0x0000000e7e7e7220 */ /* 0x000fe20000400000 */
[----:B-1----:R-:W-:Y:S01]  /*70d0*/  F2FP.SATFINITE.E5M2.F32.PACK_AB_MERGE_C R25, RZ, R136, RZ ;  /* 0x00000088ff19723e */ /* 0x002fe200048060ff */
[----:B------:R-:W-:Y:S01]  /*70e0*/  @!P3 STG.E.U8 desc[UR14][R18.64+0x10], R141 ;  /* 0x0000108d1200b986 */ /* 0x000fe2000c10110e */
[C---:B------:R-:W-:Y:S01]  /*70f0*/  ISETP.LT.OR P3, PT, R6.reuse, 0x19, !P0 ;  /* 0x000000190600780c */ /* 0x040fe20004761670 */
        /* <DEDUP_REMOVED lines=37> */
[-C--:B------:R-:W-:Y:S01]  /*7350*/  FMUL R114, R114, R14.reuse ;  /* 0x0000000e72727220 */ /* 0x080fe20000400000 */
        /* <DEDUP_REMOVED lines=81> */
[C---:B------:R-:W-:Y:S01]  /*7870*/  ISETP.LT.OR P6, PT, R6.reuse, 0x52, !P1 ;  /* 0x000000520600780c */ /* 0x040fe20004fc1670 */
        /* <DEDUP_REMOVED lines=22> */
[----:B------:R-:W-:-:S02]  /*79e0*/  ISETP.LT.OR P3, PT, R6, 0x59, !P0 ;  /* 0x000000590600780c */ /* 0x000fc40004761670 */
[----:B------:R-:W-:Y:S01]  /*79f0*/  F2FP.SATFINITE.E5M2.F32.PACK_AB_MERGE_C R93, RZ, R93, RZ ;  /* 0x0000005dff5d723e */ /* 0x000fe200048060ff */
[----:B------:R1:W-:Y:S01]  /*7a00*/  @!P4 STG.E.U8 desc[UR14][R18.64+0x51], R25 ;  /* 0x000051191200c986 */ /* 0x0003e2000c10110e */
[C---:B------:R-:W-:Y:S02]  /*7a10*/  ISETP.LT.OR P4, PT, R6.reuse, 0x5a, !P0 ;  /* 0x0000005a0600780c */ /* 0x040fe40004781670 */
[----:B0-----:R-:W-:Y:S01]  /*7a20*/  F2FP.SATFINITE.E5M2.F32.PACK_AB_MERGE_C R5, RZ, R102, RZ ;  /* 0x00000066ff05723e */ /* 0x001fe200048060ff */
[----:B------:R-:W-:Y:S01]  /*7a30*/  @!P5 STG.E.U8 desc[UR14][R20.64+0x58], R107 ;  /* 0x0000586b1400d986 */ /* 0x000fe2000c10110e */
[C---:B------:R-:W-:Y:S02]  /*7a40*/  ISETP.LT.OR P5, PT, R6.reuse, 0x61, !P1 ;  /* 0x000000610600780c */ /* 0x040fe40004fa1670 */
[----:B------:R-:W-:Y:S01]  /*7a50*/  F2FP.SATFINITE.E5M2.F32.PACK_AB_MERGE_C R23, RZ, R23, RZ ;  /* 0x00000017ff17723e */ /* 0x000fe200048060ff */
[----:B------:R0:W-:Y:S01]  /*7a60*/  @!P6 STG.E.U8 desc[UR14][R20.64+0x59], R5 ;  /* 0x000059051400e986 */ /* 0x0001e2000c10110e */
[----:B------:R-:W-:-:S02]  /*7a70*/  ISETP.LT.OR P6, PT, R6, 0x62, !P1 ;  /* 0x000000620600780c */ /* 0x000fc40004fc1670 */
[----:B------:R-:W-:Y:S01]  /*7a80*/  F2FP.SATFINITE.E5M2.F32.PACK_AB_MERGE_C R89, RZ, R89, RZ ;  /* 0x00000059ff59723e */ /* 0x000fe200048060ff */
[----:B------:R-:W-:Y:S01]  /*7a90*/  @!P3 STG.E.U8 desc[UR14][R18.64+0x58], R105 ;  /* 0x000058691200b986 */ /* 0x000fe2000c10110e */
[----:B-1----:R-:W-:Y:S02]  /*7aa0*/  F2FP.SATFINITE.E5M2.F32.PACK_AB_MERGE_C R25, RZ, R100, RZ ;  /* 0x00000064ff19723e */ /* 0x002fe400048060ff */
[C---:B------:R-:W-:Y:S02]  /*7ab0*/  ISETP.LT.OR P3, PT, R6.reuse, 0x61, !P0 ;  /* 0x000000610600780c */ /* 0x040fe40004761670 */
[----:B------:R-:W-:Y:S01]  /*7ac0*/  F2FP.SATFINITE.E5M2.F32.PACK_AB_MERGE_C R27, RZ, R88, RZ ;  /* 0x00000058ff1b723e */ /* 0x000fe200048060ff */
[----:B------:R1:W-:Y:S01]  /*7ad0*/  @!P4 STG.E.U8 desc[UR14][R18.64+0x59], R25 ;  /* 0x000059191200c986 */ /* 0x0003e2000c10110e */
[C---:B------:R-:W-:Y:S02]  /*7ae0*/  ISETP.LT.OR P4, PT, R6.reuse, 0x62, !P0 ;  /* 0x000000620600780c */ /* 0x040fe40004781670 */
[----:B0-----:R-:W-:Y:S01]  /*7af0*/  F2FP.SATFINITE.E5M2.F32.PACK_AB_MERGE_C R5, RZ, R98, RZ ;  /* 0x00000062ff05723e */ /* 0x001fe200048060ff */
[----:B------:R-:W-:Y:S01]  /*7b00*/  @!P5 STG.E.U8 desc[UR14][R20.64+0x60], R101 ;  /* 0x000060651400d986 */ /* 0x000fe2000c10110e */
[----:B------:R-:W-:-:S03]  /*7b10*/  ISETP.LT.OR P5, PT, R6, 0x69, !P1 ;  /* 0x000000690600780c */ /* 0x000fc60004fa1670 */
[----:B------:R0:W-:Y:S01]  /*7b20*/  @!P6 STG.E.U8 desc[UR14][R20.64+0x61], R5 ;  /* 0x000061051400e986 */ /* 0x0001e2000c10110e */
[C---:B------:R-:W-:Y:S02]  /*7b30*/  ISETP.LT.OR P6, PT, R6.reuse, 0x6a, !P1 ;  /* 0x0000006a0600780c */ /* 0x040fe40004fc1670 */
[----:B-1----:R-:W-:Y:S01]  /*7b40*/  F2FP.SATFINITE.E5M2.F32.PACK_AB_MERGE_C R25, RZ, R96, RZ ;  /* 0x00000060ff19723e */ /* 0x002fe200048060ff */
[----:B------:R-:W-:Y:S01]  /*7b50*/  @!P3 STG.E.U8 desc[UR14][R18.64+0x60], R103 ;  /* 0x000060671200b986 */ /* 0x000fe2000c10110e */
[----:B------:R-:W-:-:S03]  /*7b60*/  ISETP.LT.OR P3, PT, R6, 0x69, !P0 ;  /* 0x000000690600780c */ /* 0x000fc60004761670 */
        /* <DEDUP_REMOVED lines=12> */
[C---:B------:R-:W-:Y:S01]  /*7c30*/  ISETP.LT.OR P1, PT, R6.reuse, 0x7a, !P1 ;  /* 0x0000007a0600780c */ /* 0x040fe20004f21670 */
[----:B------:R2:W-:Y:S01]  /*7c40*/  @!P5 STG.E.U8 desc[UR14][R20.64+0x70], R95 ;  /* 0x0000705f1400d986 */ /* 0x0005e2000c10110e */
[C---:B------:R-:W-:Y:S02]  /*7c50*/  ISETP.LT.OR P5, PT, R6.reuse, 0x72, !P0 ;  /* 0x000000720600780c */ /* 0x040fe400047a1670 */
[----:B0-----:R-:W-:Y:S01]  /*7c60*/  F2FP.SATFINITE.E5M2.F32.PACK_AB_MERGE_C R5, RZ, R90, RZ ;  /* 0x0000005aff05723e */ /* 0x001fe200048060ff */
[----:B------:R2:W-:Y:S01]  /*7c70*/  @!P6 STG.E.U8 desc[UR14][R20.64+0x71], R91 ;  /* 0x0000715b1400e986 */ /* 0x0005e2000c10110e */
[C---:B------:R-:W-:Y:S02]  /*7c80*/  ISETP.LT.OR P6, PT, R6.reuse, 0x79, !P0 ;  /* 0x000000790600780c */ /* 0x040fe400047c1670 */
[----:B------:R-:W-:Y:S01]  /*7c90*/  ISETP.LT.OR P0, PT, R6, 0x7a, !P0 ;  /* 0x0000007a0600780c */ /* 0x000fe20004701670 */
[----:B------:R2:W-:Y:S01]  /*7ca0*/  @!P3 STG.E.U8 desc[UR14][R18.64+0x70], R93 ;  /* 0x0000705d1200b986 */ /* 0x0005e2000c10110e */
[----:B-1----:R-:W-:-:S05]  /*7cb0*/  F2FP.SATFINITE.E5M2.F32.PACK_AB_MERGE_C R25, RZ, R22, RZ ;  /* 0x00000016ff19723e */ /* 0x002fca00048060ff */
[----:B------:R2:W-:Y:S04]  /*7cc0*/  @!P5 STG.E.U8 desc[UR14][R18.64+0x71], R5 ;  /* 0x000071051200d986 */ /* 0x0005e8000c10110e */
[----:B------:R2:W-:Y:S04]  /*7cd0*/  @!P4 STG.E.U8 desc[UR14][R20.64+0x78], R23 ;  /* 0x000078171400c986 */ /* 0x0005e8000c10110e */
[----:B------:R2:W-:Y:S04]  /*7ce0*/  @!P1 STG.E.U8 desc[UR14][R20.64+0x79], R25 ;  /* 0x0000791914009986 */ /* 0x0005e8000c10110e */
[----:B------:R2:W-:Y:S04]  /*7cf0*/  @!P6 STG.E.U8 desc[UR14][R18.64+0x78], R89 ;  /* 0x000078591200e986 */ /* 0x0005e8000c10110e */
[----:B------:R2:W-:Y:S02]  /*7d00*/  @!P0 STG.E.U8 desc[UR14][R18.64+0x79], R27 ;  /* 0x0000791b12008986 */ /* 0x0005e4000c10110e */
.L_x_170:
[----:B------:R-:W-:Y:S05]  /*7d10*/  BSYNC B0 ;  /* 0x0000000000007941 */ /* 0x000fea0003800000 */
.L_x_40:
[C---:B------:R-:W-:Y:S01]  /*7d20*/  LEA R2, P0, R8.reuse, R2, 0x1 ;  /* 0x0000000208027211 */ /* 0x040fe200078008ff */
[----:B------:R-:W-:Y:S01]  /*7d30*/  ULDC.64 UR6, c[0x0][0x650] ;  /* 0x0001940000067ab9 */ /* 0x000fe20000000a00 */
[----:B-----5:R-:W-:Y:S01]  /*7d40*/  IMAD.U32 R4, RZ, RZ, UR12 ;  /* 0x0000000cff047e24 */ /* 0x020fe2000f8e00ff */
[----:B0-2---:R-:W-:Y:S01]  /*7d50*/  PRMT R18, RZ, 0x7610, R18 ;  /* 0x00007610ff127816 */ /* 0x005fe20000000012 */
[----:B------:R-:W-:Y:S01]  /*7d60*/  IMAD.MOV.U32 R6, RZ, RZ, -0x1 ;  /* 0xffffffffff067424 */ /* 0x000fe200078e00ff */
[----:B------:R-:W-:Y:S01]  /*7d70*/  LEA.HI.X R3, R8, R3, R0, 0x1, P0 ;  /* 0x0000000308037211 */ /* 0x000fe200000f0c00 */
[----:B------:R0:W-:Y:S01]  /*7d80*/  SYNCS.ARRIVE.TRANS64.A1T0 RZ, [R4+UR22], RZ ;  /* 0x000000ff04ff79a7 */ /* 0x0001e20008100016 */
[----:B------:R-:W-:Y:S01]  /*7d90*/  ISETP.GE.U32.AND P0, PT, R2, UR6, PT ;  /* 0x0000000602007c0c */ /* 0x000fe2000bf06070 */
[----:B------:R-:W-:-:S03]  /*7da0*/  IMAD.MOV.U32 R5, RZ, RZ, -0x1 ;  /* 0xffffffffff057424 */ /* 0x000fc600078e00ff */
[----:B------:R-:W-:Y:S01]  /*7db0*/  ISETP.GE.U32.AND.EX P0, PT, R3, UR7, PT, P0 ;  /* 0x0000000703007c0c */ /* 0x000fe2000bf06100 */
[----:B0-----:R-:W-:-:S12]  /*7dc0*/  IMAD.MOV.U32 R4, RZ, RZ, -0x1 ;  /* 0xffffffffff047424 */ /* 0x001fd800078e00ff */
[----:B------:R-:W-:Y:S05]  /*7dd0*/  @P0 BRA `(.L_x_171) ;  /* 0x0000000400600947 */ /* 0x000fea0003800000 */
[----:B------:R-:W0:Y:S01]  /*7de0*/  S2R R28, SR_CTAID.X ;  /* 0x00000000001c7919 */ /* 0x000e220000002500 */
[----:B------:R-:W2:Y:S01]  /*7df0*/  LDC.64 R22, c[0x0][0x628] ;  /* 0x00018a00ff167b82 */ /* 0x000ea20000000a00 */
[----:B------:R-:W-:Y:S01]  /*7e00*/  ULDC UR6, c[0x0][0x150] ;  /* 0x0000540000067ab9 */ /* 0x000fe20000000800 */
[----:B-1--4-:R-:W-:Y:S01]  /*7e10*/  IMAD.MOV.U32 R20, RZ, RZ, R2 ;  /* 0x000000ffff147224 */ /* 0x012fe200078e0002 */
[----:B------:R-:W1:Y:S01]  /*7e20*/  S2R R30, SR_CTAID.Y ;  /* 0x00000000001e7919 */ /* 0x000e620000002600 */
[----:B------:R-:W-:-:S04]  /*7e30*/  IMAD.MOV.U32 R21, RZ, RZ, R3 ;  /* 0x000000ffff157224 */ /* 0x000fc800078e0003 */
[----:B------:R-:W4:Y:S08]  /*7e40*/  LDC R31, c[0x0][0x144] ;  /* 0x00005100ff1f7b82 */ /* 0x000f300000000800 */
[----:B------:R-:W1:Y:S08]  /*7e50*/  LDC R6, c[0x0][0x630] ;  /* 0x00018c00ff067b82 */ /* 0x000e700000000800 */
[----:B------:R-:W1:Y:S01]  /*7e60*/  LDC.64 R26, c[0x0][0x620] ;  /* 0x00018800ff1a7b82 */ /* 0x000e620000000a00 */
[----:B--2---:R-:W-:-:S04]  /*7e70*/  ISETP.NE.U32.AND P0, PT, R22, RZ, PT ;  /* 0x000000ff1600720c */ /* 0x004fc80003f05070 */
[----:B------:R-:W-:Y:S02]  /*7e80*/  ISETP.NE.AND.EX P0, PT, R23, RZ, PT, P0 ;  /* 0x000000ff1700720c */ /* 0x000fe40003f05300 */
[----:B0-----:R-:W-:-:S05]  /*7e90*/  I2FP.F32.U32 R4, R28 ;  /* 0x0000001c00047245 */ /* 0x001fca0000201000 */
[----:B------:R-:W-:-:S04]  /*7ea0*/  FMUL R4, R4, UR6 ;  /* 0x0000000604047c20 */ /* 0x000fc80008400000 */
[----:B------:R0:W2:Y:S02]  /*7eb0*/  F2I.U32.TRUNC.NTZ R29, R4 ;  /* 0x00000004001d7305 */ /* 0x0000a4000020f000 */
[----:B----4-:R-:W-:Y:S05]  /*7ec0*/  @!P0 BRA `(.L_x_172) ;  /* 0x0000000000288947 */ /* 0x010fea0003800000 */
[----:B------:R-:W4:Y:S02]  /*7ed0*/  LDC R5, c[0x0][0x634] ;  /* 0x00018d00ff057b82 */ /* 0x000f240000000800 */
[----:B----4-:R-:W-:-:S05]  /*7ee0*/  IADD3 R21, P0, R2, R5, RZ ;  /* 0x0000000502157210 */ /* 0x010fca0007f1e0ff */
[----:B---3--:R-:W-:-:S04]  /*7ef0*/  IMAD.X R25, RZ, RZ, R3, P0 ;  /* 0x000000ffff197224 */ /* 0x008fc800000e0603 */
[----:B0-----:R-:W-:-:S04]  /*7f00*/  IMAD.WIDE.U32 R4, R25, R22, RZ ;  /* 0x0000001619047225 */ /* 0x001fc800078e00ff */
[----:B------:R-:W-:-:S04]  /*7f10*/  IMAD.WIDE.U32 R18, P0, R21, R23, R4 ;  /* 0x0000001715127225 */ /* 0x000fc80007800004 */
[----:B------:R-:W-:-:S04]  /*7f20*/  IMAD.WIDE.U32 R4, R21, R22, RZ ;  /* 0x0000001615047225 */ /* 0x000fc800078e00ff */
[----:B------:R-:W-:Y:S01]  /*7f30*/  IMAD.X R21, RZ, RZ, RZ, P0 ;  /* 0x000000ffff157224 */ /* 0x000fe200000e06ff */
[----:B------:R-:W-:Y:S01]  /*7f40*/  IADD3 RZ, P0, R5, R18, RZ ;  /* 0x0000001205ff7210 */ /* 0x000fe20007f1e0ff */
[----:B------:R-:W-:-:S04]  /*7f50*/  IMAD.MOV.U32 R20, RZ, RZ, R19 ;  /* 0x000000ffff147224 */ /* 0x000fc800078e0013 */
[----:B------:R-:W-:-:S08]  /*7f60*/  IMAD.WIDE.U32.X R20, R25, R23, R20, P0 ;  /* 0x0000001719147225 */ /* 0x000fd000000e0414 */
.L_x_172:
[-CC-:B-1-3--:R-:W-:Y:S01]  /*7f70*/  SHF.R.U64 R24, R20, R6.reuse, R21.reuse ;  /* 0x0000000614187219 */ /* 0x18afe20000001215 */
[----:B------:R-:W1:Y:S01]  /*7f80*/  LDC.64 R34, c[0x0][0x640] ;  /* 0x00019000ff227b82 */ /* 0x000e620000000a00 */
[----:B0-----:R-:W-:Y:S01]  /*7f90*/  SHF.R.U32.HI R4, RZ, R6, R21 ;  /* 0x00000006ff047219 */ /* 0x001fe20000011615 */
[----:B--2---:R-:W-:Y:S01]  /*7fa0*/  IMAD.MOV R29, RZ, RZ, -R29 ;  /* 0x000000ffff1d7224 */ /* 0x004fe200078e0a1d */
[----:B------:R-:W-:Y:S01]  /*7fb0*/  IADD3 R19, P0, RZ, -R24, RZ ;  /* 0x80000018ff137210 */ /* 0x000fe20007f1e0ff */
[----:B------:R-:W-:Y:S01]  /*7fc0*/  ULDC UR6, c[0x0][0x154] ;  /* 0x0000550000067ab9 */ /* 0x000fe20000000800 */
[----:B------:R-:W-:Y:S02]  /*7fd0*/  IMAD.MOV.U32 R21, RZ, RZ, 0x1 ;  /* 0x00000001ff157424 */ /* 0x000fe400078e00ff */
[----:B------:R-:W-:Y:S01]  /*7fe0*/  IMAD R29, R31, R29, R28 ;  /* 0x0000001d1f1d7224 */ /* 0x000fe200078e021c */
[----:B------:R-:W0:Y:S01]  /*7ff0*/  LDC R18, c[0x0][0x618] ;  /* 0x00018600ff127b82 */ /* 0x000e220000000800 */
[----:B------:R-:W-:-:S04]  /*8000*/  IMAD.X R5, RZ, RZ, ~R4, P0 ;  /* 0x000000ffff057224 */ /* 0x000fc800000e0e04 */
[-C--:B------:R-:W-:Y:S02]  /*8010*/  IMAD R6, R5, R26.reuse, RZ ;  /* 0x0000001a05067224 */ /* 0x080fe400078e02ff */
[C---:B------:R-:W-:Y:S01]  /*8020*/  IMAD.WIDE.U32 R4, R19.reuse, R26, R2 ;  /* 0x0000001a13047225 */ /* 0x040fe200078e0002 */
[----:B------:R-:W2:Y:S03]  /*8030*/  LDC R20, c[0x0][0x608] ;  /* 0x00018200ff147b82 */ /* 0x000ea60000000800 */
[----:B------:R-:W-:Y:S01]  /*8040*/  IMAD R19, R19, R27, R6 ;  /* 0x0000001b13137224 */ /* 0x000fe200078e0206 */
[----:B------:R-:W-:-:S03]  /*8050*/  I2FP.F32.U32 R6, R30 ;  /* 0x0000001e00067245 */ /* 0x000fc60000201000 */
[----:B------:R-:W-:Y:S01]  /*8060*/  IMAD.IADD R5, R5, 0x1, R19 ;  /* 0x0000000105057824 */ /* 0x000fe200078e0213 */
[----:B------:R-:W3:Y:S01]  /*8070*/  LDC R32, c[0x0][0x658] ;  /* 0x00019600ff207b82 */ /* 0x000ee20000000800 */
[----:B-1----:R-:W-:Y:S01]  /*8080*/  ISETP.NE.U32.AND P0, PT, R34, RZ, PT ;  /* 0x000000ff2200720c */ /* 0x002fe20003f05070 */
[----:B------:R-:W-:-:S03]  /*8090*/  IMAD.MOV.U32 R19, RZ, RZ, -0x1 ;  /* 0xffffffffff137424 */ /* 0x000fc600078e00ff */
[----:B------:R-:W-:-:S03]  /*80a0*/  ISETP.NE.AND.EX P0, PT, R35, RZ, PT, P0 ;  /* 0x000000ff2300720c */ /* 0x000fc60003f05300 */
[----:B------:R-:W1:Y:S01]  /*80b0*/  LDC R27, c[0x0][0x148] ;  /* 0x00005200ff1b7b82 */ /* 0x000e620000000800 */
[-CC-:B0-----:R-:W-:Y:S02]  /*80c0*/  SHF.R.U64 R22, R4, R18.reuse, R5.reuse ;  /* 0x0000001204167219 */ /* 0x181fe40000001205 */
[----:B------:R-:W-:Y:S01]  /*80d0*/  SHF.R.U32.HI R5, RZ, R18, R5 ;  /* 0x00000012ff057219 */ /* 0x000fe20000011605 */
[----:B------:R-:W-:-:S04]  /*80e0*/  FMUL R18, R6, UR6 ;  /* 0x0000000606127c20 */ /* 0x000fc80008400000 */
[----:B------:R-:W0:Y:S01]  /*80f0*/  LDC R28, c[0x0][0x600] ;  /* 0x00018000ff1c7b82 */ /* 0x000e220000000800 */
[----:B------:R4:W0:Y:S01]  /*8100*/  F2I.U32.TRUNC.NTZ R25, R18 ;  /* 0x0000001200197305 */ /* 0x000822000020f000 */
[-CC-:B--2---:R-:W-:Y:S02]  /*8110*/  SHF.R.U64 R6, R22, R20.reuse, R5.reuse ;  /* 0x0000001416067219 */ /* 0x184fe40000001205 */
[----:B------:R-:W-:-:S04]  /*8120*/  SHF.R.U32.HI R5, RZ, R20, R5 ;  /* 0x00000014ff057219 */ /* 0x000fc80000011605 */
[----:B------:R-:W2:Y:S01]  /*8130*/  LDC R33, c[0x0][0x648] ;  /* 0x00019200ff217b82 */ /* 0x000ea20000000800 */
[-CC-:B---3--:R-:W-:Y:S02]  /*8140*/  SHF.R.U64 R26, R6, R32.reuse, R5.reuse ;  /* 0x00000020061a7219 */ /* 0x188fe40000001205 */
[-C--:B------:R-:W-:Y:S02]  /*8150*/  SHF.L.U32 R19, R19, R32.reuse, RZ ;  /* 0x0000002013137219 */ /* 0x080fe400000006ff */
[-C--:B------:R-:W-:Y:S01]  /*8160*/  SHF.R.U32.HI R5, RZ, R32.reuse, R5 ;  /* 0x00000020ff057219 */ /* 0x080fe20000011605 */
[----:B------:R-:W-:Y:S01]  /*8170*/  IMAD.MOV.U32 R4, RZ, RZ, R26 ;  /* 0x000000ffff047224 */ /* 0x000fe200078e001a */
[----:B------:R-:W-:Y:S01]  /*8180*/  SHF.L.U32 R32, R21, R32, RZ ;  /* 0x0000002015207219 */ /* 0x000fe200000006ff */
[----:B------:R-:W3:Y:S01]  /*8190*/  LDC R36, c[0x0][0x638] ;  /* 0x00018e00ff247b82 */ /* 0x000ee20000000800 */
[----:B------:R-:W-:-:S07]  /*81a0*/  LOP3.LUT R31, RZ, R19, RZ, 0x33, !PT ;  /* 0x00000013ff1f7212 */ /* 0x000fce00078e33ff */
[----:B------:R-:W0:Y:S01]  /*81b0*/  LDC R37, c[0x0][0x610] ;  /* 0x00018400ff257b82 */ /* 0x000e220000000800 */
[----:B----4-:R-:W-:Y:S05]  /*81c0*/  @!P0 BRA `(.L_x_173) ;  /* 0x0000000000288947 */ /* 0x010fea0003800000 */
[----:B------:R-:W4:Y:S02]  /*81d0*/  LDC R21, c[0x0][0x64c] ;  /* 0x00019300ff157b82 */ /* 0x000f240000000800 */
[----:B----4-:R-:W-:-:S05]  /*81e0*/  IADD3 R21, P0, R26, R21, RZ ;  /* 0x000000151a157210 */ /* 0x010fca0007f1e0ff */
        /* <DEDUP_REMOVED lines=8> */
.L_x_173:
[----:B--2---:R-:W-:Y:S01]  /*8270*/  SHF.R.U64 R4, R4, R33, R5 ;  /* 0x0000002104047219 */ /* 0x004fe20000001205 */
[----:B0-----:R-:W-:Y:S01]  /*8280*/  VIADD R21, R28, 0xffffffff ;  /* 0xffffffff1c157836 */ /* 0x001fe20000000000 */
[----:B------:R-:W-:Y:S01]  /*8290*/  LOP3.LUT R19, R6, R31, RZ, 0xc0, !PT ;  /* 0x0000001f06137212 */ /* 0x000fe200078ec0ff */
[----:B------:R-:W-:Y:S02]  /*82a0*/  IMAD.MOV R25, RZ, RZ, -R25 ;  /* 0x000000ffff197224 */ /* 0x000fe400078e0a19 */
[----:B------:R-:W-:Y:S02]  /*82b0*/  IMAD.MOV R5, RZ, RZ, -R4 ;  /* 0x000000ffff057224 */ /* 0x000fe400078e0a04 */
[----:B------:R-:W-:Y:S01]  /*82c0*/  IMAD R6, R32, R4, R19 ;  /* 0x0000000420067224 */ /* 0x000fe200078e0213 */
[----:B------:R-:W-:Y:S01]  /*82d0*/  LOP3.LUT R19, R22, R21, RZ, 0xc0, !PT ;  /* 0x0000001516137212 */ /* 0x000fe200078ec0ff */
[----:B-1----:R-:W-:Y:S02]  /*82e0*/  @P2 IMAD R29, R27, R25, R30 ;  /* 0x000000191b1d2224 */ /* 0x002fe400078e021e */
[----:B---3--:R-:W-:-:S02]  /*82f0*/  IMAD R4, R5, R36, R26 ;  /* 0x0000002405047224 */ /* 0x008fc400078e021a */
[----:B------:R-:W-:Y:S02]  /*8300*/  IMAD R6, R6, R37, R29 ;  /* 0x0000002506067224 */ /* 0x000fe400078e021d */
[----:B------:R-:W-:Y:S02]  /*8310*/  IMAD R19, R4, R28, R19 ;  /* 0x0000001c04137224 */ /* 0x000fe400078e0213 */
[----:B------:R-:W-:Y:S02]  /*8320*/  IMAD.MOV.U32 R18, RZ, RZ, 0x1 ;  /* 0x00000001ff127424 */ /* 0x000fe400078e00ff */
[----:B------:R-:W-:Y:S01]  /*8330*/  IMAD.MOV.U32 R4, RZ, RZ, R24 ;  /* 0x000000ffff047224 */ /* 0x000fe200078e0018 */
[----:B------:R-:W-:Y:S02]  /*8340*/  SEL R5, R19, R6, !P2 ;  /* 0x0000000613057207 */ /* 0x000fe40005000000 */
[----:B------:R-:W-:-:S07]  /*8350*/  SEL R6, R6, R19, !P2 ;  /* 0x0000001306067207 */ /* 0x000fce0005000000 */
.L_x_171:
[----:B------:R-:W-:Y:S02]  /*8360*/  LOP3.LUT P0, RZ, R18, 0xff, RZ, 0xc0, !PT ;  /* 0x000000ff12ff7812 */ /* 0x000fe4000780c0ff */
[----:B------:R-:W-:-:S11]  /*8370*/  LOP3.LUT R150, R150, 0x1, RZ, 0x3c, !PT ;  /* 0x0000000196967812 */ /* 0x000fd600078e3cff */
[----:B------:R-:W-:Y:S05]  /*8380*/  @P0 BRA `(.L_x_174) ;  /* 0xffffff9000e00947 */ /* 0x000fea000383ffff */
[----:B------:R-:W-:Y:S05]  /*8390*/  EXIT ;  /* 0x000000000000794d */ /* 0x000fea0003800000 */
.L_x_18:
[----:B------:R-:W-:-:S08]  /*83a0*/  ISETP.NE.AND P0, PT, R18, RZ, PT ;  /* 0x000000ff1200720c */ /* 0x000fd00003f05270 */
[----:B--23-5:R-:W0:-:S00]  /*83b0*/  USETMAXREG.DEALLOC.CTAPOOL 0x28 ;  /* 0x00000028000079c8 */ /* 0x02ce0000080e0500 */
[----:B------:R-:W-:Y:S05]  /*83c0*/  @P0 EXIT ;  /* 0x000000000000094d */ /* 0x000fea0003800000 */
[----:B0-----:R-:W-:Y:S01]  /*83d0*/  LOP3.LUT P0, RZ, R20, 0xff, RZ, 0xc0, !PT ;  /* 0x000000ff14ff7812 */ /* 0x001fe2000780c0ff */
[----:B------:R-:W-:Y:S02]  /*83e0*/  IMAD.MOV.U32 R12, RZ, RZ, 0x1 ;  /* 0x00000001ff0c7424 */ /* 0x000fe400078e00ff */
[----:B------:R-:W-:-:S10]  /*83f0*/  IMAD.MOV.U32 R15, RZ, RZ, RZ ;  /* 0x000000ffff0f7224 */ /* 0x000fd400078e00ff */
[----:B------:R-:W-:Y:S05]  /*8400*/  @!P0 BRA `(.L_x_175) ;  /* 0x0000000c00748947 */ /* 0x000fea0003800000 */
[----:B------:R-:W0:Y:S01]  /*8410*/  S2UR UR9, SR_CgaCtaId ;  /* 0x00000000000979c3 */ /* 0x000e220000008800 */
[----:B------:R-:W-:Y:S01]  /*8420*/  ULDC UR5, c[0x0][0x658] ;  /* 0x0001960000057ab9 */ /* 0x000fe20000000800 */
[----:B------:R-:W-:Y:S01]  /*8430*/  UMOV UR10, 0xffffffff ;  /* 0xffffffff000a7882 */ /* 0x000fe20000000000 */
[----:B------:R-:W-:Y:S01]  /*8440*/  UMOV UR15, 0x1 ;  /* 0x00000001000f7882 */ /* 0x000fe20000000000 */
[----:B------:R-:W-:Y:S01]  /*8450*/  USHF.L.U32 UR10, UR10, UR5, URZ ;  /* 0x000000050a0a7299 */ /* 0x000fe2000800063f */
[----:B------:R-:W-:Y:S01]  /*8460*/  LOP3.LUT P0, RZ, R11, 0x1f, RZ, 0xc0, !PT ;  /* 0x0000001f0bff7812 */ /* 0x000fe2000780c0ff */
[----:B------:R-:W-:Y:S01]  /*8470*/  BSSY B0, `(.L_x_175) ;  /* 0x00000d6000007945 */ /* 0x000fe20003800000 */
[C---:B------:R-:W-:Y:S01]  /*8480*/  ISETP.NE.AND P3, PT, R10.reuse, RZ, PT ;  /* 0x000000ff0a00720c */ /* 0x040fe20003f65270 */
[----:B------:R-:W-:Y:S01]  /*8490*/  ULOP3.LUT UR14, URZ, UR10, URZ, 0x33, !UPT ;  /* 0x0000000a3f0e7292 */ /* 0x000fe2000f8e333f */
[----:B------:R-:W-:Y:S01]  /*84a0*/  ISETP.NE.OR P0, PT, R10, RZ, !P0 ;  /* 0x000000ff0a00720c */ /* 0x000fe20004705670 */
[----:B------:R-:W-:Y:S01]  /*84b0*/  IMAD.MOV.U32 R14, RZ, RZ, 0x1 ;  /* 0x00000001ff0e7424 */ /* 0x000fe200078e00ff */
[----:B------:R-:W-:Y:S01]  /*84c0*/  LOP3.LUT R13, R7, 0x2, RZ, 0xfc, !PT ;  /* 0x00000002070d7812 */ /* 0x000fe200078efcff */
[----:B------:R-:W-:Y:S01]  /*84d0*/  IMAD.MOV.U32 R12, RZ, RZ, 0x1 ;  /* 0x00000001ff0c7424 */ /* 0x000fe200078e00ff */
[----:B------:R-:W-:Y:S01]  /*84e0*/  ULDC UR4, c[0x0][0x600] ;  /* 0x0001800000047ab9 */ /* 0x000fe20000000800 */
[----:B------:R-:W-:Y:S01]  /*84f0*/  IMAD.MOV.U32 R15, RZ, RZ, RZ ;  /* 0x000000ffff0f7224 */ /* 0x000fe200078e00ff */
[----:B------:R-:W-:Y:S01]  /*8500*/  UMOV UR20, 0x11 ;  /* 0x0000001100147882 */ /* 0x000fe20000000000 */
[----:B------:R-:W-:-:S02]  /*8510*/  USHF.L.U32 UR5, UR15, UR5, URZ ;  /* 0x000000050f057299 */ /* 0x000fc4000800063f */
[----:B------:R-:W-:Y:S02]  /*8520*/  UIADD3 UR25, UR13, 0x1, URZ ;  /* 0x000000010d197890 */ /* 0x000fe4000fffe03f */
[----:B------:R-:W-:Y:S01]  /*8530*/  UIADD3 UR4, UR4, -0x1, URZ ;  /* 0xffffffff04047890 */ /* 0x000fe2000fffe03f */
[----:B------:R-:W-:Y:S01]  /*8540*/  ULDC.64 UR28, c[0x0][0x198] ;  /* 0x00006600001c7ab9 */ /* 0x000fe20000000a00 */
[----:B0-----:R-:W-:Y:S02]  /*8550*/  USHF.R.U32.HI UR26, URZ, 0x2, UR9 ;  /* 0x000000023f1a7899 */ /* 0x001fe40008011609 */
[----:B------:R-:W-:Y:S02]  /*8560*/  ULOP3.LUT UR8, UR9, 0x3, URZ, 0xc0, !UPT ;  /* 0x0000000309087892 */ /* 0x000fe4000f8ec03f */
[----:B------:R-:W-:Y:S02]  /*8570*/  USHF.L.U32 UR6, UR9, 0x5, URZ ;  /* 0x0000000509067899 */ /* 0x000fe4000800063f */
[----:B------:R-:W-:-:S02]  /*8580*/  USHF.L.U32 UR7, UR9, 0xc, URZ ;  /* 0x0000000c09077899 */ /* 0x000fc4000800063f */
[----:B------:R-:W-:Y:S02]  /*8590*/  ULOP3.LUT UR9, UR9, 0xfffffffc, URZ, 0xc0, !UPT ;  /* 0xfffffffc09097892 */ /* 0x000fe4000f8ec03f */
[----:B------:R-:W-:Y:S02]  /*85a0*/  UISETP.GT.U32.AND UP0, UPT, UR8, 0xffff, UPT ;  /* 0x0000ffff0800788c */ /* 0x000fe4000bf04070 */
[----:B------:R-:W-:Y:S02]  /*85b0*/  ULOP3.LUT UR11, UR9, 0x1, URZ, 0xfc, !UPT ;  /* 0x00000001090b7892 */ /* 0x000fe4000f8efc3f */
[----:B------:R-:W-:Y:S02]  /*85c0*/  ULOP3.LUT UR12, UR9, 0x2, URZ, 0xfc, !UPT ;  /* 0x00000002090c7892 */ /* 0x000fe4000f8efc3f */
[----:B------:R-:W-:Y:S02]  /*85d0*/  USHF.L.U32 UR10, UR15, UR9, URZ ;  /* 0x000000090f0a7299 */ /* 0x000fe4000800063f */
[----:B------:R-:W-:-:S02]  /*85e0*/  ULOP3.LUT UR9, UR9, 0x3, URZ, 0xfc, !UPT ;  /* 0x0000000309097892 */ /* 0x000fc4000f8efc3f */
[----:B------:R-:W-:Y:S02]  /*85f0*/  USHF.L.U32 UR11, UR15, UR11, URZ ;  /* 0x0000000b0f0b7299 */ /* 0x000fe4000800063f */
[----:B------:R-:W-:Y:S02]  /*8600*/  USHF.L.U32 UR12, UR15, UR12, URZ ;  /* 0x0000000c0f0c7299 */ /* 0x000fe4000800063f */
[----:B------:R-:W-:Y:S02]  /*8610*/  USEL UR8, UR8, 0xffff, !UP0 ;  /* 0x0000ffff08087887 */ /* 0x000fe4000c000000 */
[----:B------:R-:W-:Y:S02]  /*8620*/  USHF.L.U32 UR9, UR15, UR9, URZ ;  /* 0x000000090f097299 */ /* 0x000fe4000800063f */
[----:B------:R-:W-:Y:S02]  /*8630*/  ULOP3.LUT UR10, UR12, UR10, UR11, 0xfe, !UPT ;  /* 0x0000000a0c0a7292 */ /* 0x000fe4000f8efe0b */
[----:B------:R-:W-:-:S02]  /*8640*/  ULOP3.LUT UR8, UR8, 0xffff, URZ, 0xc0, !UPT ;  /* 0x0000ffff08087892 */ /* 0x000fc4000f8ec03f */
[----:B------:R-:W-:Y:S02]  /*8650*/  ULOP3.LUT UR6, UR6, 0x60, URZ, 0xc0, !UPT ;  /* 0x0000006006067892 */ /* 0x000fe4000f8ec03f */
[----:B------:R-:W-:Y:S02]  /*8660*/  ULOP3.LUT UR7, UR7, 0x3000, URZ, 0xc0, !UPT ;  /* 0x0000300007077892 */ /* 0x000fe4000f8ec03f */
[----:B------:R-:W-:Y:S02]  /*8670*/  ULOP3.LUT UR15, UR10, UR9, URZ, 0xfc, !UPT ;  /* 0x000000090a0f7292 */ /* 0x000fe4000f8efc3f */
[----:B------:R-:W-:-:S12]  /*8680*/  USHF.L.U32 UR20, UR20, UR8, URZ ;  /* 0x0000000814147299 */ /* 0x000fd8000800063f */
.L_x_187:
[----:B------:R-:W-:-:S03]  /*8690*/  UMOV UR8, 0xffffffff ;  /* 0xffffffff00087882 */ /* 0x000fc60000000000 */
[----:B------:R-:W-:Y:S05]  /*86a0*/  BRA.DIV UR8, `(.L_x_176) ;  /* 0x0000001208a07947 */ /* 0x000fea000b800000 */
[----:B------:R-:W-:-:S13]  /*86b0*/  ELECT P1, URZ, PT ;  /* 0x00000000003f782f */ /* 0x000fda0003820000 */
.L_x_205:
[----:B------:R-:W0:Y:S01]  /*86c0*/  LDC R10, c[0x0][0x28c] ;  /* 0x0000a300ff0a7b82 */ /* 0x000e220000000800 */
[----:B------:R-:W-:Y:S01]  /*86d0*/  BSSY B1, `(.L_x_177) ;  /* 0x000003c000017945 */ /* 0x000fe20003800000 */
[----:B0-----:R-:W-:-:S13]  /*86e0*/  ISETP.LT.OR P1, PT, R10, 0x1, !P1 ;  /* 0x000000010a00780c */ /* 0x001fda0004f21670 */
[----:B------:R-:W-:Y:S05]  /*86f0*/  @P1 BRA `(.L_x_178) ;  /* 0x0000000000e41947 */ /* 0x000fea0003800000 */
[----:B------:R-:W-:Y:S01]  /*8700*/  LEA R10, R6, UR26, 0x1 ;  /* 0x0000001a060a7c11 */ /* 0x000fe2000f8e08ff */
[----:B------:R-:W-:Y:S01]  /*8710*/  IMAD.MOV.U32 R18, RZ, RZ, RZ ;  /* 0x000000ffff127224 */ /* 0x000fe200078e00ff */
[----:B------:R-:W-:Y:S01]  /*8720*/  LEA R16, R5, UR6, 0x7 ;  /* 0x0000000605107c11 */ /* 0x000fe2000f8e38ff */
[----:B------:R-:W-:Y:S02]  /*8730*/  IMAD.U32 R20, RZ, RZ, UR25 ;  /* 0x00000019ff147e24 */ /* 0x000fe4000f8e00ff */
[----:B------:R-:W-:Y:S02]  /*8740*/  IMAD.MOV.U32 R5, RZ, RZ, R12 ;  /* 0x000000ffff057224 */ /* 0x000fe400078e000c */
[----:B------:R-:W-:Y:S02]  /*8750*/  IMAD.MOV.U32 R6, RZ, RZ, R15 ;  /* 0x000000ffff067224 */ /* 0x000fe400078e000f */
[----:B------:R-:W-:-:S07]  /*8760*/  IMAD.SHL.U32 R17, R10, 0x20, RZ ;  /* 0x000000200a117824 */ /* 0x000fce00078e00ff */
.L_x_182:
[----:B------:R-:W0:Y:S01]  /*8770*/  S2R R11, SR_CgaCtaId ;  /* 0x00000000000b7919 */ /* 0x000e220000008800 */
[----:B------:R-:W-:-:S04]  /*8780*/  MOV R10, 0x400 ;  /* 0x00000400000a7802 */ /* 0x000fc80000000f00 */
[----:B0-----:R-:W-:Y:S02]  /*8790*/  LEA R21, R11, R10, 0x18 ;  /* 0x0000000a0b157211 */ /* 0x001fe400078ec0ff */
[----:B------:R-:W-:Y:S01]  /*87a0*/  SHF.L.U32 R10, R5, 0x1f, RZ ;  /* 0x0000001f050a7819 */ /* 0x000fe200000006ff */
[----:B------:R-:W0:Y:S02]  /*87b0*/  @!P3 LDC R11, c[0x0][0x500] ;  /* 0x00014000ff0bbb82 */ /* 0x000e240000000800 */
[----:B------:R-:W-:-:S04]  /*87c0*/  IMAD R19, R6, 0x8, R21 ;  /* 0x0000000806137824 */ /* 0x000fc800078e0215 */
[----:B------:R-:W1:Y:S02]  /*87d0*/  SYNCS.PHASECHK.TRANS64.TRYWAIT P1, [R19+URZ+0x48], R10 ;  /* 0x0000480a130075a7 */ /* 0x000e64000802017f */
[----:B-1----:R-:W-:Y:S05]  /*87e0*/  @!P1 BRA `(.L_x_179) ;  /* 0x0000001000709947 */ /* 0x002fea0003800000 */
.L_x_206:
[----:B-1----:R-:W-:Y:S01]  /*87f0*/  PRMT R10, R13, 0x9910, RZ ;  /* 0x000099100d0a7816 */ /* 0x002fe200000000ff */
[----:B0-----:R0:W-:Y:S03]  /*8800*/  @!P3 SYNCS.ARRIVE.TRANS64 RZ, [R19+URZ], R11 ;  /* 0x0000000b13ffb9a7 */ /* 0x0011e6000800003f */
[----:B------:R-:W-:-:S13]  /*8810*/  ISETP.NE.AND P1, PT, R10, 0x2, PT ;  /* 0x000000020a00780c */ /* 0x000fda0003f25270 */
[----:B0-----:R-:W-:Y:S05]  /*8820*/  @P1 BRA `(.L_x_180) ;  /* 0x0000000000041947 */ /* 0x001fea0003800000 */
[----:B------:R-:W-:Y:S01]  /*8830*/  BPT.TRAP 0x1 ;  /* 0x000000040000795c */ /* 0x000fe20000300000 */
.L_x_180:
[----:B------:R-:W-:Y:S05]  /*8840*/  @P0 BRA `(.L_x_181) ;  /* 0x0000000000040947 */ /* 0x000fea0003800000 */
[----:B------:R-:W-:Y:S01]  /*8850*/  BPT.TRAP 0x1 ;  /* 0x000000040000795c */ /* 0x000fe20000300000 */
.L_x_181:
[----:B------:R-:W-:Y:S01]  /*8860*/  LEA R10, R6, UR26, 0x1 ;  /* 0x0000001a060a7c11 */ /* 0x000fe2000f8e08ff */
[----:B------:R-:W-:Y:S01]  /*8870*/  VIADD R20, R20, 0xffffffff ;  /* 0xffffffff14147836 */ /* 0x000fe20000000000 */
[----:B------:R-:W-:Y:S01]  /*8880*/  R2UR UR11, R6 ;  /* 0x00000000060b72ca */ /* 0x000fe200000e0000 */
[----:B------:R-:W-:Y:S01]  /*8890*/  UIADD3 UR16, UP0, UR28, 0xf0, URZ ;  /* 0x000000f01c107890 */ /* 0x000fe2000ff1e03f */
[----:B------:R-:W-:Y:S01]  /*88a0*/  R2UR UR22, R21 ;  /* 0x00000000151672ca */ /* 0x000fe200000e0000 */
[----:B------:R-:W-:Y:S01]  /*88b0*/  IMAD.U32 R10, R10, 0x1000, R21 ;  /* 0x000010000a0a7824 */ /* 0x000fe200078e0015 */
[----:B------:R-:W-:Y:S01]  /*88c0*/  R2UR UR23, R17 ;  /* 0x00000000111772ca */ /* 0x000fe200000e0000 */
[----:B------:R-:W-:Y:S01]  /*88d0*/  UIADD3 UR30, UP1, UR28, 0x1f0, URZ ;  /* 0x000001f01c1e7890 */ /* 0x000fe2000ff3e03f */
[----:B------:R-:W-:Y:S01]  /*88e0*/  R2UR UR9, R19 ;  /* 0x00000000130972ca */ /* 0x000fe200000e0000 */
[----:B------:R-:W-:Y:S01]  /*88f0*/  UIADD3.X UR17, URZ, UR29, URZ, UP0, !UPT ;  /* 0x0000001d3f117290 */ /* 0x000fe200087fe43f */
[----:B------:R-:W-:Y:S01]  /*8900*/  R2UR UR8, R10 ;  /* 0x000000000a0872ca */ /* 0x000fe200000e0000 */
[----:B------:R-:W-:Y:S01]  /*8910*/  UPRMT UR21, URZ, 0x5410, UR20 ;  /* 0x000054103f157896 */ /* 0x000fe20008000014 */
[----:B------:R-:W-:Y:S01]  /*8920*/  R2UR UR10, R18 ;  /* 0x00000000120a72ca */ /* 0x000fe200000e0000 */
[----:B------:R-:W-:Y:S01]  /*8930*/  VIADD R6, R6, 0x1 ;  /* 0x0000000106067836 */ /* 0x000fe20000000000 */
[----:B------:R-:W-:Y:S01]  /*8940*/  R2UR UR12, R4 ;  /* 0x00000000040c72ca */ /* 0x000fe200000e0000 */
[----:B------:R-:W-:Y:S01]  /*8950*/  ULEA UR11, UR11, UR7, 0xe ;  /* 0x000000070b0b7291 */ /* 0x000fe2000f8e703f */
[----:B------:R-:W-:Y:S01]  /*8960*/  R2UR UR24, R16 ;  /* 0x00000000101872ca */ /* 0x000fe200000e0000 */
[----:B------:R-:W-:Y:S01]  /*8970*/  UPRMT UR27, URZ, 0x5410, UR15 ;  /* 0x000054103f1b7896 */ /* 0x000fe2000800000f */
[----:B------:R-:W-:Y:S01]  /*8980*/  ISETP.GT.AND P4, PT, R20, 0x1, PT ;  /* 0x000000011400780c */ /* 0x000fe20003f84270 */
[----:B------:R-:W-:Y:S01]  /*8990*/  UIADD3 UR22, UR22, 0x12180, UR11 ;  /* 0x0001218016167890 */ /* 0x000fe2000fffe00b */
[----:B------:R-:W-:Y:S01]  /*89a0*/  ISETP.NE.AND P1, PT, R6, 0x9, PT ;  /* 0x000000090600780c */ /* 0x000fe20003f25270 */
[----:B------:R-:W-:Y:S01]  /*89b0*/  UIADD3.X UR31, URZ, UR29, URZ, UP1, !UPT ;  /* 0x0000001d3f1f7290 */ /* 0x000fe20008ffe43f */
[----:B------:R-:W-:Y:S01]  /*89c0*/  VIADD R18, R18, 0x80 ;  /* 0x0000008012127836 */ /* 0x000fe20000000000 */
[----:B------:R-:W-:Y:S01]  /*89d0*/  UIADD3 UR8, UR8, 0x180, URZ ;  /* 0x0000018008087890 */ /* 0x000fe2000fffe03f */
[----:B------:R-:W-:Y:S01]  /*89e0*/  SEL R10, RZ, 0x1, P1 ;  /* 0x00000001ff0a7807 */ /* 0x000fe20000800000 */
[----:B------:R-:W-:Y:S01]  /*89f0*/  UMOV UR18, 0x0 ;  /* 0x0000000000127882 */ /* 0x000fe20000000000 */
[----:B------:R-:W-:Y:S01]  /*8a00*/  UMOV UR19, 0x10000000 ;  /* 0x1000000000137882 */ /* 0x000fe20000000000 */
[----:B------:R-:W-:Y:S01]  /*8a10*/  UMOV UR11, UR23 ;  /* 0x00000017000b7c82 */ /* 0x000fe20008000000 */
[----:B------:R-:W-:-:S02]  /*8a20*/  LOP3.LUT R5, R5, R10, RZ, 0x3c, !PT ;  /* 0x0000000a05057212 */ /* 0x000fc400078e3cff */
[----:B------:R-:W-:Y:S02]  /*8a30*/  SEL R6, R6, RZ, P1 ;  /* 0x000000ff06067207 */ /* 0x000fe40000800000 */
[----:B------:R0:W-:Y:S02]  /*8a40*/  UTMALDG.3D.MULTICAST [UR8], [UR16], UR21, desc[UR18] ;  /* 0x00001208100073b4 */ /* 0x0001e40008011815 */
[----:B0-----:R-:W-:Y:S01]  /*8a50*/  UMOV UR8, UR22 ;  /* 0x0000001600087c82 */ /* 0x001fe20008000000 */
[----:B------:R-:W-:Y:S02]  /*8a60*/  UMOV UR11, UR24 ;  /* 0x00000018000b7c82 */ /* 0x000fe40008000000 */
[----:B------:R0:W-:Y:S02]  /*8a70*/  UTMALDG.3D.MULTICAST [UR8], [UR30], UR27, desc[UR18] ;  /* 0x000012081e0073b4 */ /* 0x0001e4000801181b */
[----:B0-----:R-:W-:Y:S05]  /*8a80*/  @P4 BRA `(.L_x_182) ;  /* 0xfffffffc00384947 */ /* 0x001fea000383ffff */
.L_x_178:
[----:B------:R-:W-:Y:S05]  /*8a90*/  BSYNC B1 ;  /* 0x0000000000017941 */ /* 0x000fea0003800000 */
.L_x_177:
[----:B------:R-:W-:Y:S01]  /*8aa0*/  LOP3.LUT P5, RZ, R14, 0xff, RZ, 0xc0, !PT ;  /* 0x000000ff0eff7812 */ /* 0x000fe200078ac0ff */
[----:B------:R-:W-:Y:S01]  /*8ab0*/  VIADD R6, R15, UR13 ;  /* 0x0000000d0f067c36 */ /* 0x000fe20008000000 */
[----:B------:R-:W-:Y:S01]  /*8ac0*/  ULDC.64 UR8, c[0x0][0x650] ;  /* 0x0001940000087ab9 */ /* 0x000fe20000000a00 */
[----:B------:R-:W-:Y:S01]  /*8ad0*/  IMAD.U32 R11, RZ, RZ, UR13 ;  /* 0x0000000dff0b7e24 */ /* 0x000fe2000f8e00ff */
[----:B------:R-:W-:Y:S01]  /*8ae0*/  UISETP.GE.U32.AND UP0, UPT, UR13, 0x9, UPT ;  /* 0x000000090d00788c */ /* 0x000fe2000bf06070 */
[----:B------:R-:W-:Y:S01]  /*8af0*/  BSSY B1, `(.L_x_183) ;  /* 0x000006b000017945 */ /* 0x000fe20003800000 */
[----:B------:R-:W-:Y:S02]  /*8b00*/  ISETP.GT.U32.AND P1, PT, R6, 0x8, PT ;  /* 0x000000080600780c */ /* 0x000fe40003f24070 */
[----:B------:R-:W-:Y:S02]  /*8b10*/  PRMT R14, RZ, 0x7610, R14 ;  /* 0x00007610ff0e7816 */ /* 0x000fe4000000000e */
[----:B------:R-:W-:-:S02]  /*8b20*/  ISETP.LT.U32.AND P1, PT, R11, 0x9, P1 ;  /* 0x000000090b00780c */ /* 0x000fc40000f21070 */
[----:B------:R-:W-:Y:S01]  /*8b30*/  PLOP3.LUT P4, PT, PT, PT, UP0, 0x80, 0x0 ;  /* 0x000000000000781c */ /* 0x000fe20003f8f008 */
[----:B------:R-:W0:Y:S01]  /*8b40*/  @P5 S2R R5, SR_CgaCtaId ;  /* 0x0000000000055919 */ /* 0x000e220000008800 */
[----:B------:R-:W-:-:S04]  /*8b50*/  @P5 MOV R4, 0x400 ;  /* 0x0000040000045802 */ /* 0x000fc80000000f00 */
[----:B0-----:R-:W-:Y:S01]  /*8b60*/  @P5 LEA R10, R5, R4, 0x18 ;  /* 0x00000004050a5211 */ /* 0x001fe200078ec0ff */
[----:B------:R-:W-:-:S03]  /*8b70*/  IMAD.WIDE.U32 R4, R6, 0x38e38e39, RZ ;  /* 0x38e38e3906047825 */ /* 0x000fc600078e00ff */
[----:B------:R0:W-:Y:S01]  /*8b80*/  @P5 SYNCS.ARRIVE.TRANS64.A1T0 RZ, [R10+URZ+0xc8], RZ ;  /* 0x0000c8ff0aff59a7 */ /* 0x0001e2000810003f */
[----:B------:R-:W-:Y:S01]  /*8b90*/  IADD3 R2, P5, R2, R8, RZ ;  /* 0x0000000802027210 */ /* 0x000fe20007fbe0ff */
[----:B------:R-:W-:Y:S01]  /*8ba0*/  IMAD.MOV.U32 R4, RZ, RZ, -0x1 ;  /* 0xffffffffff047424 */ /* 0x000fe200078e00ff */
[----:B------:R-:W-:Y:S02]  /*8bb0*/  SHF.R.U32.HI R11, RZ, 0x1, R5 ;  /* 0x00000001ff0b7819 */ /* 0x000fe40000011605 */
[----:B------:R-:W-:Y:S01]  /*8bc0*/  SEL R5, RZ, 0x1, !P1 ;  /* 0x00000001ff057807 */ /* 0x000fe20004800000 */
[----:B------:R-:W-:Y:S01]  /*8bd0*/  IMAD.X R3, R3, 0x1, R0, P5 ;  /* 0x0000000103037824 */ /* 0x000fe200028e0600 */
[----:B------:R-:W-:Y:S01]  /*8be0*/  ISETP.GE.U32.AND P1, PT, R2, UR8, PT ;  /* 0x0000000802007c0c */ /* 0x000fe2000bf26070 */
[----:B------:R-:W-:Y:S01]  /*8bf0*/  IMAD R15, R11, -0x9, R6 ;  /* 0xfffffff70b0f7824 */ /* 0x000fe200078e0206 */
[----:B------:R-:W-:Y:S01]  /*8c00*/  LOP3.LUT R12, R12, R5, RZ, 0x3c, !PT ;  /* 0x000000050c0c7212 */ /* 0x000fe200078e3cff */
[----:B------:R-:W-:Y:S01]  /*8c10*/  IMAD.MOV.U32 R6, RZ, RZ, -0x1 ;  /* 0xffffffffff067424 */ /* 0x000fe200078e00ff */
[----:B------:R-:W-:Y:S01]  /*8c20*/  ISETP.GE.U32.AND.EX P1, PT, R3, UR9, PT, P1 ;  /* 0x0000000903007c0c */ /* 0x000fe2000bf26110 */
[----:B------:R-:W-:Y:S01]  /*8c30*/  IMAD.MOV.U32 R5, RZ, RZ, -0x1 ;  /* 0xffffffffff057424 */ /* 0x000fe200078e00ff */
[----:B------:R-:W-:-:S02]  /*8c40*/  @P4 LOP3.LUT R12, R12, 0x1, R11, 0x78, !PT ;  /* 0x000000010c0c4812 */ /* 0x000fc400078e780b */
[----:B0-----:R-:W-:-:S09]  /*8c50*/  PRMT R10, RZ, 0x7610, R10 ;  /* 0x00007610ff0a7816 */ /* 0x001fd2000000000a */
[----:B------:R-:W-:Y:S05]  /*8c60*/  @P1 BRA `(.L_x_184) ;  /* 0x00000004004c1947 */ /* 0x000fea0003800000 */
[----:B------:R-:W0:Y:S01]  /*8c70*/  S2R R17, SR_CTAID.X ;  /* 0x0000000000117919 */ /* 0x000e220000002500 */
[----:B------:R-:W-:Y:S01]  /*8c80*/  ULDC.64 UR8, c[0x0][0x628] ;  /* 0x00018a0000087ab9 */ /* 0x000fe20000000a00 */
[----:B------:R-:W1:Y:S01]  /*8c90*/  LDC R18, c[0x0][0x144] ;  /* 0x00005100ff127b82 */ /* 0x000e620000000800 */
[----:B------:R-:W-:Y:S01]  /*8ca0*/  ISETP.NE.U32.AND P1, PT, RZ, UR8, PT ;  /* 0x00000008ff007c0c */ /* 0x000fe2000bf25070 */
[----:B------:R-:W2:Y:S01]  /*8cb0*/  S2R R6, SR_CTAID.Y ;  /* 0x0000000000067919 */ /* 0x000ea20000002600 */
[----:B------:R-:W-:Y:S01]  /*8cc0*/  ULDC UR10, c[0x0][0x150] ;  /* 0x00005400000a7ab9 */ /* 0x000fe20000000800 */
[----:B------:R-:W-:Y:S01]  /*8cd0*/  ULDC UR11, c[0x0][0x630] ;  /* 0x00018c00000b7ab9 */ /* 0x000fe20000000800 */
[----:B------:R-:W-:Y:S01]  /*8ce0*/  ISETP.NE.AND.EX P1, PT, RZ, UR9, PT, P1 ;  /* 0x00000009ff007c0c */ /* 0x000fe2000bf25310 */
[----:B------:R-:W-:Y:S01]  /*8cf0*/  IMAD.MOV.U32 R4, RZ, RZ, R2 ;  /* 0x000000ffff047224 */ /* 0x000fe200078e0002 */
[----:B0-----:R-:W-:-:S05]  /*8d00*/  I2FP.F32.U32 R5, R17 ;  /* 0x0000001100057245 */ /* 0x001fca0000201000 */
[----:B------:R-:W-:Y:S01]  /*8d10*/  FMUL R20, R5, UR10 ;  /* 0x0000000a05147c20 */ /* 0x000fe20008400000 */
[----:B------:R-:W-:-:S05]  /*8d20*/  IMAD.MOV.U32 R5, RZ, RZ, R3 ;  /* 0x000000ffff057224 */ /* 0x000fca00078e0003 */
[----:B--2---:R-:W-:Y:S05]  /*8d30*/  @!P1 BRA `(.L_x_185) ;  /* 0x0000000000289947 */ /* 0x004fea0003800000 */
[----:B------:R-:W-:Y:S02]  /*8d40*/  ULDC UR10, c[0x0][0x634] ;  /* 0x00018d00000a7ab9 */ /* 0x000fe40000000800 */
[----:B------:R-:W-:-:S05]  /*8d50*/  IADD3 R5, P1, R2, UR10, RZ ;  /* 0x0000000a02057c10 */ /* 0x000fca000ff3e0ff */
[----:B------:R-:W-:-:S04]  /*8d60*/  IMAD.X R19, RZ, RZ, R3, P1 ;  /* 0x000000ffff137224 */ /* 0x000fc800008e0603 */
[----:B------:R-:W-:-:S04]  /*8d70*/  IMAD.WIDE.U32 R10, R19, UR8, RZ ;  /* 0x00000008130a7c25 */ /* 0x000fc8000f8e00ff */
[----:B------:R-:W-:-:S04]  /*8d80*/  IMAD.WIDE.U32 R10, P1, R5, UR9, R10 ;  /* 0x00000009050a7c25 */ /* 0x000fc8000f82000a */
[----:B------:R-:W-:-:S04]  /*8d90*/  IMAD.WIDE.U32 R4, R5, UR8, RZ ;  /* 0x0000000805047c25 */ /* 0x000fc8000f8e00ff */
[----:B------:R-:W-:Y:S01]  /*8da0*/  IMAD.MOV.U32 R4, RZ, RZ, R11 ;  /* 0x000000ffff047224 */ /* 0x000fe200078e000b */
[----:B------:R-:W-:Y:S01]  /*8db0*/  IADD3 RZ, P4, R5, R10, RZ ;  /* 0x0000000a05ff7210 */ /* 0x000fe20007f9e0ff */
[----:B------:R-:W-:-:S04]  /*8dc0*/  IMAD.X R5, RZ, RZ, RZ, P1 ;  /* 0x000000ffff057224 */ /* 0x000fc800008e06ff */
[----:B------:R-:W-:-:S08]  /*8dd0*/  IMAD.WIDE.U32.X R4, R19, UR9, R4, P4 ;  /* 0x0000000913047c25 */ /* 0x000fd0000a0e0404 */
.L_x_185:
[--C-:B------:R-:W-:Y:S01]  /*8de0*/  SHF.R.U64 R16, R4, UR11, R5.reuse ;  /* 0x0000000b04107c19 */ /* 0x100fe20008001205 */
[----:B------:R-:W0:Y:S01]  /*8df0*/  F2I.U32.TRUNC.NTZ R20, R20 ;  /* 0x0000001400147305 */ /* 0x000e22000020f000 */
[----:B------:R-:W-:Y:S01]  /*8e00*/  SHF.R.U32.HI R4, RZ, UR11, R5 ;  /* 0x0000000bff047c19 */ /* 0x000fe20008011605 */
[----:B------:R-:W-:Y:S01]  /*8e10*/  ULDC.64 UR8, c[0x0][0x620] ;  /* 0x0001880000087ab9 */ /* 0x000fe20000000a00 */
[----:B------:R-:W-:Y:S01]  /*8e20*/  IADD3 R11, P1, RZ, -R16, RZ ;  /* 0x80000010ff0b7210 */ /* 0x000fe20007f3e0ff */
[----:B------:R-:W-:Y:S01]  /*8e30*/  ULDC.64 UR10, c[0x0][0x640] ;  /* 0x00019000000a7ab9 */ /* 0x000fe20000000a00 */
[----:B------:R-:W2:Y:S03]  /*8e40*/  LDC R21, c[0x0][0x148] ;  /* 0x00005200ff157b82 */ /* 0x000ea60000000800 */
[----:B------:R-:W-:Y:S01]  /*8e50*/  IMAD.X R4, RZ, RZ, ~R4, P1 ;  /* 0x000000ffff047224 */ /* 0x000fe200008e0e04 */
[----:B------:R-:W-:-:S03]  /*8e60*/  ISETP.NE.U32.AND P1, PT, RZ, UR10, PT ;  /* 0x0000000aff007c0c */ /* 0x000fc6000bf25070 */
[----:B------:R-:W-:Y:S01]  /*8e70*/  IMAD R10, R4, UR8, RZ ;  /* 0x00000008040a7c24 */ /* 0x000fe2000f8e02ff */
[----:B------:R-:W-:Y:S01]  /*8e80*/  ISETP.NE.AND.EX P1, PT, RZ, UR11, PT, P1 ;  /* 0x0000000bff007c0c */ /* 0x000fe2000bf25310 */
[----:B------:R-:W-:Y:S01]  /*8e90*/  IMAD.WIDE.U32 R4, R11, UR8, R2 ;  /* 0x000000080b047c25 */ /* 0x000fe2000f8e0002 */
[----:B------:R-:W-:-:S03]  /*8ea0*/  ULDC UR8, c[0x0][0x618] ;  /* 0x0001860000087ab9 */ /* 0x000fc60000000800 */
[----:B------:R-:W-:Y:S01]  /*8eb0*/  IMAD R11, R11, UR9, R10 ;  /* 0x000000090b0b7c24 */ /* 0x000fe2000f8e020a */
[----:B------:R-:W-:Y:S01]  /*8ec0*/  ULDC UR9, c[0x0][0x154] ;  /* 0x0000550000097ab9 */ /* 0x000fe20000000800 */
[----:B0-----:R-:W-:Y:S02]  /*8ed0*/  IMAD.MOV R10, RZ, RZ, -R20 ;  /* 0x000000ffff0a7224 */ /* 0x001fe400078e0a14 */
[----:B------:R-:W-:Y:S02]  /*8ee0*/  IMAD.IADD R5, R5, 0x1, R11 ;  /* 0x0000000105057824 */ /* 0x000fe400078e020b */
[----:B-1----:R-:W-:Y:S01]  /*8ef0*/  IMAD R17, R18, R10, R17 ;  /* 0x0000000a12117224 */ /* 0x002fe200078e0211 */
[----:B------:R-:W-:Y:S02]  /*8f00*/  I2FP.F32.U32 R10, R6 ;  /* 0x00000006000a7245 */ /* 0x000fe40000201000 */
[--C-:B------:R-:W-:Y:S02]  /*8f10*/  SHF.R.U64 R18, R4, UR8, R5.reuse ;  /* 0x0000000804127c19 */ /* 0x100fe40008001205 */
[----:B------:R-:W-:Y:S01]  /*8f20*/  SHF.R.U32.HI R5, RZ, UR8, R5 ;  /* 0x00000008ff057c19 */ /* 0x000fe20008011605 */
[----:B------:R-:W-:Y:S01]  /*8f30*/  FMUL R10, R10, UR9 ;  /* 0x000000090a0a7c20 */ /* 0x000fe20008400000 */
[----:B------:R-:W-:-:S02]  /*8f40*/  ULDC UR8, c[0x0][0x608] ;  /* 0x0001820000087ab9 */ /* 0x000fc40000000800 */
[--C-:B------:R-:W-:Y:S01]  /*8f50*/  SHF.R.U64 R20, R18, UR8, R5.reuse ;  /* 0x0000000812147c19 */ /* 0x100fe20008001205 */
[----:B------:R0:W1:Y:S01]  /*8f60*/  F2I.U32.TRUNC.NTZ R22, R10 ;  /* 0x0000000a00167305 */ /* 0x000062000020f000 */
[----:B------:R-:W-:Y:S01]  /*8f70*/  SHF.R.U32.HI R5, RZ, UR8, R5 ;  /* 0x00000008ff057c19 */ /* 0x000fe20008011605 */
[----:B------:R-:W-:-:S03]  /*8f80*/  ULDC UR8, c[0x0][0x658] ;  /* 0x0001960000087ab9 */ /* 0x000fc60000000800 */
[--C-:B------:R-:W-:Y:S02]  /*8f90*/  SHF.R.U64 R19, R20, UR8, R5.reuse ;  /* 0x0000000814137c19 */ /* 0x100fe40008001205 */
[----:B------:R-:W-:-:S03]  /*8fa0*/  SHF.R.U32.HI R23, RZ, UR8, R5 ;  /* 0x00000008ff177c19 */ /* 0x000fc60008011605 */
[----:B------:R-:W-:Y:S02]  /*8fb0*/  IMAD.MOV.U32 R4, RZ, RZ, R19 ;  /* 0x000000ffff047224 */ /* 0x000fe400078e0013 */
[----:B------:R-:W-:Y:S01]  /*8fc0*/  IMAD.MOV.U32 R5, RZ, RZ, R23 ;  /* 0x000000ffff057224 */ /* 0x000fe200078e0017 */
[----:B0-----:R-:W-:Y:S06]  /*8fd0*/  @!P1 BRA `(.L_x_186) ;  /* 0x0000000000289947 */ /* 0x001fec0003800000 */
        /* <DEDUP_REMOVED lines=10> */
.L_x_186:
[----:B------:R-:W-:Y:S01]  /*9080*/  ULDC UR8, c[0x0][0x648] ;  /* 0x0001920000087ab9 */ /* 0x000fe20000000800 */
[----:B-1----:R-:W-:Y:S01]  /*9090*/  IMAD.MOV R22, RZ, RZ, -R22 ;  /* 0x000000ffff167224 */ /* 0x002fe200078e0a16 */
[----:B------:R-:W-:Y:S01]  /*90a0*/  SHF.R.U64 R5, R4, UR8, R5 ;  /* 0x0000000804057c19 */ /* 0x000fe20008001205 */
[----:B------:R-:W-:Y:S01]  /*90b0*/  ULDC UR8, c[0x0][0x638] ;  /* 0x00018e0000087ab9 */ /* 0x000fe20000000800 */
[----:B------:R-:W-:Y:S01]  /*90c0*/  LOP3.LUT R4, R20, UR14, RZ, 0xc0, !PT ;  /* 0x0000000e14047c12 */ /* 0x000fe2000f8ec0ff */
[----:B--2---:R-:W-:Y:S01]  /*90d0*/  @P2 IMAD R17, R21, R22, R6 ;  /* 0x0000001615112224 */ /* 0x004fe200078e0206 */
[----:B------:R-:W-:Y:S01]  /*90e0*/  LOP3.LUT R18, R18, UR4, RZ, 0xc0, !PT ;  /* 0x0000000412127c12 */ /* 0x000fe2000f8ec0ff */
[----:B------:R-:W-:Y:S01]  /*90f0*/  IMAD.MOV R6, RZ, RZ, -R5 ;  /* 0x000000ffff067224 */ /* 0x000fe200078e0a05 */
[----:B------:R-:W-:Y:S01]  /*9100*/  ULDC UR9, c[0x0][0x610] ;  /* 0x0001840000097ab9 */ /* 0x000fe20000000800 */
[----:B------:R-:W-:Y:S02]  /*9110*/  IMAD R4, R5, UR5, R4 ;  /* 0x0000000505047c24 */ /* 0x000fe4000f8e0204 */
[----:B------:R-:W-:Y:S01]  /*9120*/  IMAD R19, R6, UR8, R19 ;  /* 0x0000000806137c24 */ /* 0x000fe2000f8e0213 */
[----:B------:R-:W-:Y:S01]  /*9130*/  ULDC UR8, c[0x0][0x600] ;  /* 0x0001800000087ab9 */ /* 0x000fe20000000800 */
[----:B------:R-:W-:-:S02]  /*9140*/  IMAD R17, R4, UR9, R17 ;  /* 0x0000000904117c24 */ /* 0x000fc4000f8e0211 */
[----:B------:R-:W-:Y:S02]  /*9150*/  IMAD R6, R19, UR8, R18 ;  /* 0x0000000813067c24 */ /* 0x000fe4000f8e0212 */
[----:B------:R-:W-:Y:S02]  /*9160*/  IMAD.MOV.U32 R10, RZ, RZ, 0x1 ;  /* 0x00000001ff0a7424 */ /* 0x000fe400078e00ff */
[----:B------:R-:W-:Y:S01]  /*9170*/  IMAD.MOV.U32 R4, RZ, RZ, R16 ;  /* 0x000000ffff047224 */ /* 0x000fe200078e0010 */
[----:B------:R-:W-:Y:S02]  /*9180*/  SEL R5, R6, R17, !P2 ;  /* 0x0000001106057207 */ /* 0x000fe40005000000 */
[----:B------:R-:W-:-:S07]  /*9190*/  SEL R6, R17, R6, !P2 ;  /* 0x0000000611067207 */ /* 0x000fce0005000000 */
.L_x_184:
[----:B------:R-:W-:Y:S05]  /*91a0*/  BSYNC B1 ;  /* 0x0000000000017941 */ /* 0x000fea0003800000 */
.L_x_183:
[----:B------:R-:W-:-:S13]  /*91b0*/  LOP3.LUT P1, RZ, R10, 0xff, RZ, 0xc0, !PT ;  /* 0x000000ff0aff7812 */ /* 0x000fda000782c0ff */
[----:B------:R-:W-:Y:S05]  /*91c0*/  @P1 BRA `(.L_x_187) ;  /* 0xfffffff400301947 */ /* 0x000fea000383ffff */
[----:B------:R-:W-:Y:S05]  /*91d0*/  BSYNC B0 ;  /* 0x0000000000007941 */ /* 0x000fea0003800000 */
.L_x_175:
[----:B------:R-:W-:-:S03]  /*91e0*/  UMOV UR8, 0xffffffff ;  /* 0xffffffff00087882 */ /* 0x000fc60000000000 */
[----:B------:R-:W-:Y:S05]  /*91f0*/  BRA.DIV UR8, `(.L_x_188) ;  /* 0x0000000a08007947 */ /* 0x000fea000b800000 */
[----:B------:R-:W-:-:S13]  /*9200*/  ELECT P0, URZ, PT ;  /* 0x00000000003f782f */ /* 0x000fda0003800000 */
.L_x_209:
[----:B------:R-:W-:Y:S04]  /*9210*/  BSSY B0, `(.L_x_189) ;  /* 0x0000058000007945 */ /* 0x000fe80003800000 */
[----:B------:R-:W-:Y:S05]  /*9220*/  @!P0 BRA `(.L_x_190) ;  /* 0x0000000400588947 */ /* 0x000fea0003800000 */
[----:B------:R-:W-:-:S04]  /*9230*/  LOP3.LUT R7, R7, 0x2, RZ, 0xfc, !PT ;  /* 0x0000000207077812 */ /* 0x000fc800078efcff */
[----:B------:R-:W-:-:S13]  /*9240*/  ISETP.NE.AND P0, PT, R7, 0x3, PT ;  /* 0x000000030700780c */ /* 0x000fda0003f05270 */
[----:B------:R-:W-:Y:S05]  /*9250*/  @!P0 BRA `(.L_x_191) ;  /* 0x0000000000048947 */ /* 0x000fea0003800000 */
[----:B------:R-:W-:Y:S01]  /*9260*/  BPT.TRAP 0x1 ;  /* 0x000000040000795c */ /* 0x000fe20000300000 */
.L_x_191:
[----:B------:R-:W0:Y:S01]  /*9270*/  S2R R3, SR_CgaCtaId ;  /* 0x0000000000037919 */ /* 0x000e220000008800 */
[----:B------:R-:W-:Y:S02]  /*9280*/  MOV R0, 0x400 ;  /* 0x0000040000007802 */ /* 0x000fe40000000f00 */
[----:B------:R-:W-:Y:S02]  /*9290*/  SHF.L.U32 R2, R12, 0x1f, RZ ;  /* 0x0000001f0c027819 */ /* 0x000fe400000006ff */
[----:B0-----:R-:W-:-:S05]  /*92a0*/  LEA R0, R3, R0, 0x18 ;  /* 0x0000000003007211 */ /* 0x001fca00078ec0ff */
[----:B------:R-:W-:-:S04]  /*92b0*/  VIADD R0, R0, 0x48 ;  /* 0x0000004800007836 */ /* 0x000fc80000000000 */
[C---:B------:R-:W-:Y:S02]  /*92c0*/  IMAD R5, R15.reuse, 0x8, R0 ;  /* 0x000000080f057824 */ /* 0x040fe400078e0200 */
[----:B------:R-:W-:Y:S02]  /*92d0*/  VIADD R15, R15, 0x1 ;  /* 0x000000010f0f7836 */ /* 0x000fe40000000000 */
[----:B------:R-:W0:Y:S03]  /*92e0*/  SYNCS.PHASECHK.TRANS64.TRYWAIT P0, [R5+URZ], R2 ;  /* 0x00000002050075a7 */ /* 0x000e26000800017f */
[----:B------:R-:W-:-:S04]  /*92f0*/  ISETP.NE.AND P1, PT, R15, 0x9, PT ;  /* 0x000000090f00780c */ /* 0x000fc80003f25270 */
[----:B------:R-:W-:Y:S02]  /*9300*/  SEL R3, RZ, 0x1, P1 ;  /* 0x00000001ff037807 */ /* 0x000fe40000800000 */
[----:B------:R-:W-:Y:S02]  /*9310*/  SEL R15, R15, RZ, P1 ;  /* 0x000000ff0f0f7207 */ /* 0x000fe40000800000 */
[----:B------:R-:W-:-:S03]  /*9320*/  LOP3.LUT R12, R12, R3, RZ, 0x3c, !PT ;  /* 0x000000030c0c7212 */ /* 0x000fc600078e3cff */
[----:B------:R-:W-:Y:S01]  /*9330*/  IMAD R7, R15, 0x8, R0 ;  /* 0x000000080f077824 */ /* 0x000fe200078e0200 */
[----:B------:R-:W-:Y:S01]  /*9340*/  SHF.L.U32 R4, R12, 0x1f, RZ ;  /* 0x0000001f0c047819 */ /* 0x000fe200000006ff */
[----:B0-----:R-:W-:Y:S06]  /*9350*/  @!P0 BRA `(.L_x_192) ;  /* 0x0000000400cc8947 */ /* 0x001fec0003800000 */
.L_x_210:
[----:B------:R-:W1:Y:S01]  /*9360*/  SYNCS.PHASECHK.TRANS64.TRYWAIT P0, [R7+URZ], R4 ;  /* 0x00000004070075a7 */ /* 0x000e62000800017f */
[----:B0-----:R-:W-:-:S05]  /*9370*/  VIADD R2, R15, 0x1 ;  /* 0x000000010f027836 */ /* 0x001fca0000000000 */
[----:B------:R-:W-:-:S04]  /*9380*/  ISETP.NE.AND P1, PT, R2, 0x9, PT ;  /* 0x000000090200780c */ /* 0x000fc80003f25270 */
[----:B------:R-:W-:Y:S02]  /*9390*/  SEL R3, RZ, 0x1, P1 ;  /* 0x00000001ff037807 */ /* 0x000fe40000800000 */
[----:B------:R-:W-:Y:S02]  /*93a0*/  SEL R9, R2, RZ, P1 ;  /* 0x000000ff02097207 */ /* 0x000fe40000800000 */
[----:B------:R-:W-:-:S03]  /*93b0*/  LOP3.LUT R12, R12, R3, RZ, 0x3c, !PT ;  /* 0x000000030c0c7212 */ /* 0x000fc600078e3cff */
[----:B------:R-:W-:Y:S01]  /*93c0*/  IMAD R6, R9, 0x8, R0 ;  /* 0x0000000809067824 */ /* 0x000fe200078e0200 */
[----:B------:R-:W-:Y:S01]  /*93d0*/  SHF.L.U32 R5, R12, 0x1f, RZ ;  /* 0x0000001f0c057819 */ /* 0x000fe200000006ff */
[----:B-1----:R-:W-:Y:S06]  /*93e0*/  @!P0 BRA `(.L_x_193) ;  /* 0x0000000400bc8947 */ /* 0x002fec0003800000 */
.L_x_211:
[----:B------:R-:W1:Y:S01]  /*93f0*/  SYNCS.PHASECHK.TRANS64.TRYWAIT P0, [R6+URZ], R5 ;  /* 0x00000005060075a7 */ /* 0x000e62000800017f */
[----:B------:R-:W-:-:S05]  /*9400*/  VIADD R2, R9, 0x1 ;  /* 0x0000000109027836 */ /* 0x000fca0000000000 */
[----:B------:R-:W-:-:S04]  /*9410*/  ISETP.NE.AND P1, PT, R2, 0x9, PT ;  /* 0x000000090200780c */ /* 0x000fc80003f25270 */
[----:B------:R-:W-:Y:S02]  /*9420*/  SEL R3, RZ, 0x1, P1 ;  /* 0x00000001ff037807 */ /* 0x000fe40000800000 */
[----:B0-----:R-:W-:Y:S02]  /*9430*/  SEL R7, R2, RZ, P1 ;  /* 0x000000ff02077207 */ /* 0x001fe40000800000 */
[----:B------:R-:W-:-:S03]  /*9440*/  LOP3.LUT R12, R12, R3, RZ, 0x3c, !PT ;  /* 0x000000030c0c7212 */ /* 0x000fc600078e3cff */
[----:B------:R-:W-:Y:S01]  /*9450*/  IMAD R9, R7, 0x8, R0 ;  /* 0x0000000807097824 */ /* 0x000fe200078e0200 */
[----:B------:R-:W-:Y:S01]  /*9460*/  SHF.L.U32 R4, R12, 0x1f, RZ ;  /* 0x0000001f0c047819 */ /* 0x000fe200000006ff */
[----:B-1----:R-:W-:Y:S06]  /*9470*/  @!P0 BRA `(.L_x_194) ;  /* 0x0000000400ac8947 */ /* 0x002fec0003800000 */
.L_x_212:
[----:B------:R-:W1:Y:S01]  /*9480*/  SYNCS.PHASECHK.TRANS64.TRYWAIT P0, [R9+URZ], R4 ;  /* 0x00000004090075a7 */ /* 0x000e62000800017f */
[----:B------:R-:W-:-:S05]  /*9490*/  VIADD R2, R7, 0x1 ;  /* 0x0000000107027836 */ /* 0x000fca0000000000 */
[----:B------:R-:W-:-:S04]  /*94a0*/  ISETP.NE.AND P1, PT, R2, 0x9, PT ;  /* 0x000000090200780c */ /* 0x000fc80003f25270 */
[----:B------:R-:W-:Y:S02]  /*94b0*/  SEL R3, RZ, 0x1, P1 ;  /* 0x00000001ff037807 */ /* 0x000fe40000800000 */
[----:B------:R-:W-:Y:S02]  /*94c0*/  SEL R7, R2, RZ, P1 ;  /* 0x000000ff02077207 */ /* 0x000fe40000800000 */
[----:B------:R-:W-:-:S03]  /*94d0*/  LOP3.LUT R12, R12, R3, RZ, 0x3c, !PT ;  /* 0x000000030c0c7212 */ /* 0x000fc600078e3cff */
[----:B0-----:R-:W-:Y:S01]  /*94e0*/  IMAD R6, R7, 0x8, R0 ;  /* 0x0000000807067824 */ /* 0x001fe200078e0200 */
[----:B------:R-:W-:Y:S01]  /*94f0*/  SHF.L.U32 R5, R12, 0x1f, RZ ;  /* 0x0000001f0c057819 */ /* 0x000fe200000006ff */
[----:B-1----:R-:W-:Y:S06]  /*9500*/  @!P0 BRA `(.L_x_195) ;  /* 0x00000004009c8947 */ /* 0x002fec0003800000 */
.L_x_213:
        /* <DEDUP_REMOVED lines=9> */
.L_x_214:
[----:B------:R-:W1:Y:S01]  /*95a0*/  SYNCS.PHASECHK.TRANS64.TRYWAIT P0, [R9+URZ], R4 ;  /* 0x00000004090075a7 */ /* 0x000e62000800017f */
[----:B------:R-:W-:-:S05]  /*95b0*/  VIADD R2, R7, 0x1 ;  /* 0x0000000107027836 */ /* 0x000fca0000000000 */
[----:B------:R-:W-:-:S04]  /*95c0*/  ISETP.NE.AND P1, PT, R2, 0x9, PT ;  /* 0x000000090200780c */ /* 0x000fc80003f25270 */
[----:B------:R-:W-:Y:S02]  /*95d0*/  SEL R3, RZ, 0x1, P1 ;  /* 0x00000001ff037807 */ /* 0x000fe40000800000 */
[----:B------:R-:W-:Y:S02]  /*95e0*/  SEL R7, R2, RZ, P1 ;  /* 0x000000ff02077207 */ /* 0x000fe40000800000 */
[----:B------:R-:W-:-:S03]  /*95f0*/  LOP3.LUT R12, R12, R3, RZ, 0x3c, !PT ;  /* 0x000000030c0c7212 */ /* 0x000fc600078e3cff */
[----:B------:R-:W-:Y:S01]  /*9600*/  IMAD R8, R7, 0x8, R0 ;  /* 0x0000000807087824 */ /* 0x000fe200078e0200 */
[----:B0-----:R-:W-:Y:S01]  /*9610*/  SHF.L.U32 R5, R12, 0x1f, RZ ;  /* 0x0000001f0c057819 */ /* 0x001fe200000006ff */
[----:B-1----:R-:W-:Y:S06]  /*9620*/  @!P0 BRA `(.L_x_197) ;  /* 0x00000004007c8947 */ /* 0x002fec0003800000 */
.L_x_215:
[----:B------:R-:W1:Y:S01]  /*9630*/  SYNCS.PHASECHK.TRANS64.TRYWAIT P0, [R8+URZ], R5 ;  /* 0x00000005080075a7 */ /* 0x000e62000800017f */
[----:B------:R-:W-:-:S05]  /*9640*/  VIADD R2, R7, 0x1 ;  /* 0x0000000107027836 */ /* 0x000fca0000000000 */
[----:B------:R-:W-:-:S04]  /*9650*/  ISETP.NE.AND P1, PT, R2, 0x9, PT ;  /* 0x000000090200780c */ /* 0x000fc80003f25270 */
[----:B------:R-:W-:Y:S02]  /*9660*/  SEL R3, RZ, 0x1, P1 ;  /* 0x00000001ff037807 */ /* 0x000fe40000800000 */
[----:B------:R-:W-:Y:S02]  /*9670*/  SEL R7, R2, RZ, P1 ;  /* 0x000000ff02077207 */ /* 0x000fe40000800000 */
[----:B0-----:R-:W-:-:S03]  /*9680*/  LOP3.LUT R9, R12, R3, RZ, 0x3c, !PT ;  /* 0x000000030c097212 */ /* 0x001fc600078e3cff */
[----:B------:R-:W-:Y:S01]  /*9690*/  IMAD R11, R7, 0x8, R0 ;  /* 0x00000008070b7824 */ /* 0x000fe200078e0200 */
[----:B------:R-:W-:Y:S01]  /*96a0*/  SHF.L.U32 R6, R9, 0x1f, RZ ;  /* 0x0000001f09067819 */ /* 0x000fe200000006ff */
[----:B-1----:R-:W-:Y:S06]  /*96b0*/  @!P0 BRA `(.L_x_198) ;  /* 0x00000004006c8947 */ /* 0x002fec0003800000 */
.L_x_216:
[----:B------:R-:W1:Y:S01]  /*96c0*/  SYNCS.PHASECHK.TRANS64.TRYWAIT P0, [R11+URZ], R6 ;  /* 0x000000060b0075a7 */ /* 0x000e62000800017f */
[----:B------:R-:W-:-:S05]  /*96d0*/  VIADD R2, R7, 0x1 ;  /* 0x0000000107027836 */ /* 0x000fca0000000000 */
[----:B------:R-:W-:-:S04]  /*96e0*/  ISETP.NE.AND P1, PT, R2, 0x9, PT ;  /* 0x000000090200780c */ /* 0x000fc80003f25270 */
[----:B------:R-:W-:Y:S02]  /*96f0*/  SEL R4, RZ, 0x1, P1 ;  /* 0x00000001ff047807 */ /* 0x000fe40000800000 */
[----:B------:R-:W-:Y:S02]  /*9700*/  SEL R3, R2, RZ, P1 ;  /* 0x000000ff02037207 */ /* 0x000fe40000800000 */
[----:B------:R-:W-:Y:S01]  /*9710*/  LOP3.LUT R4, R9, R4, RZ, 0x3c, !PT ;  /* 0x0000000409047212 */ /* 0x000fe200078e3cff */
[----:B-1----:R-:W-:Y:S06]  /*9720*/  @!P0 BRA `(.L_x_199) ;  /* 0x0000000400648947 */ /* 0x002fec0003800000 */
.L_x_217:
[----:B------:R-:W-:Y:S01]  /*9730*/  IMAD R3, R3, 0x8, R0 ;  /* 0x0000000803037824 */ /* 0x000fe200078e0200 */
[----:B------:R-:W-:-:S07]  /*9740*/  SHF.L.U32 R0, R4, 0x1f, RZ ;  /* 0x0000001f04007819 */ /* 0x000fce00000006ff */
.L_x_200:
[----:B--2---:R2:W3:Y:S02]  /*9750*/  SYNCS.PHASECHK.TRANS64.TRYWAIT P0, [R3+URZ], R0 ;  /* 0x00000000030075a7 */ /* 0x0044e4000800017f */
[----:B---3--:R-:W-:Y:S05]  /*9760*/  @!P0 NANOSLEEP.SYNCS 0x989680 ;  /* 0x009896800000895d */ /* 0x008fea0003900000 */
[----:B------:R-:W3:Y:S02]  /*9770*/  @!P0 SYNCS.PHASECHK.TRANS64 P0, [R3+URZ], R0 ;  /* 0x00000000030085a7 */ /* 0x000ee4000800007f */
[----:B---3--:R-:W-:Y:S05]  /*9780*/  @!P0 BRA `(.L_x_200) ;  /* 0xfffffffc00f08947 */ /* 0x008fea000383ffff */
.L_x_190:
[----:B------:R-:W-:Y:S05]  /*9790*/  BSYNC B0 ;  /* 0x0000000000007941 */ /* 0x000fea0003800000 */
.L_x_189:
[----:B------:R-:W-:Y:S05]  /*97a0*/  EXIT ;  /* 0x000000000000794d */ /* 0x000fea0003800000 */
.L_x_20:
[----:B0-----:R-:W-:-:S04]  /*97b0*/  IMAD.U32 R19, RZ, RZ, UR11 ;  /* 0x0000000bff137e24 */ /* 0x001fc8000f8e00ff */
[----:B------:R0:W1:Y:S03]  /*97c0*/  SYNCS.PHASECHK.TRANS64.TRYWAIT P0, [R19+URZ+-0x8], R18 ;  /* 0xfffff812130075a7 */ /* 0x000066000800017f */
[----:B-1----:R-:W-:Y:S05]  /*97d0*/  @!P0 NANOSLEEP.SYNCS 0x989680 ;  /* 0x009896800000895d */ /* 0x002fea0003900000 */
[----:B------:R-:W1:Y:S02]  /*97e0*/  @!P0 SYNCS.PHASECHK.TRANS64 P0, [R19+URZ+-0x8], R18 ;  /* 0xfffff812130085a7 */ /* 0x000e64000800007f */
[----:B-1----:R-:W-:Y:S05]  /*97f0*/  @!P0 BRA `(.L_x_20) ;  /* 0xfffffffc00ec8947 */ /* 0x002fea000383ffff */
[----:B------:R-:W-:Y:S05]  /*9800*/  BRA `(.L_x_201) ;  /* 0xffffff7c00dc7947 */ /* 0x000fea000383ffff */
.L_x_25:
[----:B-1----:R-:W-:-:S04]  /*9810*/  IMAD.U32 R19, RZ, RZ, UR6 ;  /* 0x00000006ff137e24 */ /* 0x002fc8000f8e00ff */
[----:B------:R1:W4:Y:S03]  /*9820*/  SYNCS.PHASECHK.TRANS64.TRYWAIT P0, [R19+URZ], R18 ;  /* 0x00000012130075a7 */ /* 0x000326000800017f */
[----:B----4-:R-:W-:Y:S05]  /*9830*/  @!P0 NANOSLEEP.SYNCS 0x989680 ;  /* 0x009896800000895d */ /* 0x010fea0003900000 */
[----:B------:R-:W4:Y:S02]  /*9840*/  @!P0 SYNCS.PHASECHK.TRANS64 P0, [R19+URZ], R18 ;  /* 0x00000012130085a7 */ /* 0x000f24000800007f */
[----:B----4-:R-:W-:Y:S05]  /*9850*/  @!P0 BRA `(.L_x_25) ;  /* 0xfffffffc00ec8947 */ /* 0x010fea000383ffff */
[----:B------:R-:W-:Y:S05]  /*9860*/  BRA `(.L_x_24) ;  /* 0xffffff8400087947 */ /* 0x000fea000383ffff */
.L_x_31:
[----:B-1----:R-:W-:-:S04]  /*9870*/  IMAD.U32 R21, RZ, RZ, UR16 ;  /* 0x00000010ff157e24 */ /* 0x002fc8000f8e00ff */
[----:B------:R1:W4:Y:S03]  /*9880*/  SYNCS.PHASECHK.TRANS64.TRYWAIT P0, [R21+URZ], R20 ;  /* 0x00000014150075a7 */ /* 0x000326000800017f */
[----:B----4-:R-:W-:Y:S05]  /*9890*/  @!P0 NANOSLEEP.SYNCS 0x989680 ;  /* 0x009896800000895d */ /* 0x010fea0003900000 */
[----:B------:R-:W4:Y:S02]  /*98a0*/  @!P0 SYNCS.PHASECHK.TRANS64 P0, [R21+URZ], R20 ;  /* 0x00000014150085a7 */ /* 0x000f24000800007f */
[----:B----4-:R-:W-:Y:S05]  /*98b0*/  @!P0 BRA `(.L_x_31) ;  /* 0xfffffffc00ec8947 */ /* 0x010fea000383ffff */
[----:B------:R-:W-:Y:S05]  /*98c0*/  BRA `(.L_x_30) ;  /* 0xffffff8c00707947 */ /* 0x000fea000383ffff */
.L_x_39:
[----:B0-----:R-:W-:-:S04]  /*98d0*/  IMAD.U32 R19, RZ, RZ, UR11 ;  /* 0x0000000bff137e24 */ /* 0x001fc8000f8e00ff */
[----:B------:R0:W1:Y:S03]  /*98e0*/  SYNCS.PHASECHK.TRANS64.TRYWAIT P0, [R19+URZ+0x8], R18 ;  /* 0x00000812130075a7 */ /* 0x000066000800017f */
[----:B-1----:R-:W-:Y:S05]  /*98f0*/  @!P0 NANOSLEEP.SYNCS 0x989680 ;  /* 0x009896800000895d */ /* 0x002fea0003900000 */
[----:B------:R-:W1:Y:S02]  /*9900*/  @!P0 SYNCS.PHASECHK.TRANS64 P0, [R19+URZ+0x8], R18 ;  /* 0x00000812130085a7 */ /* 0x000e64000800007f */
[----:B-1----:R-:W-:Y:S05]  /*9910*/  @!P0 BRA `(.L_x_39) ;  /* 0xfffffffc00ec8947 */ /* 0x002fea000383ffff */
[----:B------:R-:W-:Y:S05]  /*9920*/  BRA `(.L_x_202) ;  /* 0xffffff9c000c7947 */ /* 0x000fea000383ffff */
.L_x_176:
[----:B------:R-:W-:Y:S01]  /*9930*/  BSSY B1, `(.L_x_203) ;  /* 0x0000006000017945 */ /* 0x000fe20003800000 */
[----:B------:R-:W-:-:S07]  /*9940*/  IMAD.MOV.U32 R10, RZ, RZ, -0x1 ;  /* 0xffffffffff0a7424 */ /* 0x000fce00078e00ff */
[----:B------:R-:W-:Y:S05]  /*9950*/  WARPSYNC.COLLECTIVE R10, `(.L_x_204) ;  /* 0x000000000a0c7348 */ /* 0x000fea0003c00000 */
[----:B------:R-:W-:Y:S02]  /*9960*/  ELECT P1, UR62, PT ;  /* 0x00000000003e782f */ /* 0x000fe40003820000 */
[----:B------:R-:W-:Y:S01]  /*9970*/  MOV R10, UR62 ;  /* 0x0000003e000a7c02 */ /* 0x000fe20008000f00 */
[----:B------:R-:W-:Y:S10]  /*9980*/  ENDCOLLECTIVE ;  /* 0x000000000000791b */ /* 0x000ff40003800000 */
.L_x_204:
[----:B------:R-:W-:Y:S05]  /*9990*/  BSYNC B1 ;  /* 0x0000000000017941 */ /* 0x000fea0003800000 */
.L_x_203:
[----:B------:R-:W-:Y:S05]  /*99a0*/  BRA `(.L_x_205) ;  /* 0xffffffec00447947 */ /* 0x000fea000383ffff */
.L_x_179:
[----:B-1----:R1:W2:Y:S02]  /*99b0*/  SYNCS.PHASECHK.TRANS64.TRYWAIT P1, [R19+URZ+0x48], R10 ;  /* 0x0000480a130075a7 */ /* 0x0022a4000802017f */
[----:B--2---:R-:W-:Y:S05]  /*99c0*/  @!P1 NANOSLEEP.SYNCS 0x989680 ;  /* 0x009896800000995d */ /* 0x004fea0003900000 */
[----:B------:R-:W2:Y:S02]  /*99d0*/  @!P1 SYNCS.PHASECHK.TRANS64 P1, [R19+URZ+0x48], R10 ;  /* 0x0000480a130095a7 */ /* 0x000ea4000802007f */
[----:B--2---:R-:W-:Y:S05]  /*99e0*/  @!P1 BRA `(.L_x_179) ;  /* 0xfffffffc00f09947 */ /* 0x004fea000383ffff */
[----:B------:R-:W-:Y:S05]  /*99f0*/  BRA `(.L_x_206) ;  /* 0xffffffec007c7947 */ /* 0x000fea000383ffff */
.L_x_188:
[----:B------:R-:W-:Y:S01]  /*9a00*/  BSSY B0, `(.L_x_207) ;  /* 0x0000006000007945 */ /* 0x000fe20003800000 */
[----:B------:R-:W-:-:S07]  /*9a10*/  IMAD.MOV.U32 R10, RZ, RZ, -0x1 ;  /* 0xffffffffff0a7424 */ /* 0x000fce00078e00ff */
[----:B------:R-:W-:Y:S05]  /*9a20*/  WARPSYNC.COLLECTIVE R10, `(.L_x_208) ;  /* 0x000000000a0c7348 */ /* 0x000fea0003c00000 */
[----:B------:R-:W-:Y:S02]  /*9a30*/  ELECT P1, UR62, PT ;  /* 0x00000000003e782f */ /* 0x000fe40003820000 */
[----:B------:R-:W-:Y:S01]  /*9a40*/  MOV R10, UR62 ;  /* 0x0000003e000a7c02 */ /* 0x000fe20008000f00 */
[----:B------:R-:W-:Y:S10]  /*9a50*/  ENDCOLLECTIVE ;  /* 0x000000000000791b */ /* 0x000ff40003800000 */
.L_x_208:
[----:B------:R-:W-:Y:S05]  /*9a60*/  BSYNC B0 ;  /* 0x0000000000007941 */ /* 0x000fea0003800000 */
.L_x_207:
[----:B------:R-:W-:Y:S01]  /*9a70*/  PLOP3.LUT P0, PT, P1, PT, PT, 0x80, 0x0 ;  /* 0x000000000000781c */ /* 0x000fe20000f0f070 */
[----:B------:R-:W-:-:S12]  /*9a80*/  BRA `(.L_x_209) ;  /* 0xfffffff400e07947 */ /* 0x000fd8000383ffff */
.L_x_192:
[----:B0-----:R0:W1:Y:S02]  /*9a90*/  SYNCS.PHASECHK.TRANS64.TRYWAIT P0, [R5+URZ], R2 ;  /* 0x00000002050075a7 */ /* 0x001064000800017f */
[----:B-1----:R-:W-:Y:S05]  /*9aa0*/  @!P0 NANOSLEEP.SYNCS 0x989680 ;  /* 0x009896800000895d */ /* 0x002fea0003900000 */
[----:B------:R-:W1:Y:S02]  /*9ab0*/  @!P0 SYNCS.PHASECHK.TRANS64 P0, [R5+URZ], R2 ;  /* 0x00000002050085a7 */ /* 0x000e64000800007f */
[----:B-1----:R-:W-:Y:S05]  /*9ac0*/  @!P0 BRA `(.L_x_192) ;  /* 0xfffffffc00f08947 */ /* 0x002fea000383ffff */
[----:B------:R-:W-:Y:S05]  /*9ad0*/  BRA `(.L_x_210) ;  /* 0xfffffff800207947 */ /* 0x000fea000383ffff */
.L_x_193:
[----:B0-----:R0:W1:Y:S02]  /*9ae0*/  SYNCS.PHASECHK.TRANS64.TRYWAIT P0, [R7+URZ], R4 ;  /* 0x00000004070075a7 */ /* 0x001064000800017f */
[----:B-1----:R-:W-:Y:S05]  /*9af0*/  @!P0 NANOSLEEP.SYNCS 0x989680 ;  /* 0x009896800000895d */ /* 0x002fea0003900000 */
[----:B------:R-:W1:Y:S02]  /*9b00*/  @!P0 SYNCS.PHASECHK.TRANS64 P0, [R7+URZ], R4 ;  /* 0x00000004070085a7 */ /* 0x000e64000800007f */
[----:B-1----:R-:W-:Y:S05]  /*9b10*/  @!P0 BRA `(.L_x_193) ;  /* 0xfffffffc00f08947 */ /* 0x002fea000383ffff */
[----:B------:R-:W-:Y:S05]  /*9b20*/  BRA `(.L_x_211) ;  /* 0xfffffff800307947 */ /* 0x000fea000383ffff */
.L_x_194:
[----:B0-----:R0:W1:Y:S02]  /*9b30*/  SYNCS.PHASECHK.TRANS64.TRYWAIT P0, [R6+URZ], R5 ;  /* 0x00000005060075a7 */ /* 0x001064000800017f */
[----:B-1----:R-:W-:Y:S05]  /*9b40*/  @!P0 NANOSLEEP.SYNCS 0x989680 ;  /* 0x009896800000895d */ /* 0x002fea0003900000 */
[----:B------:R-:W1:Y:S02]  /*9b50*/  @!P0 SYNCS.PHASECHK.TRANS64 P0, [R6+URZ], R5 ;  /* 0x00000005060085a7 */ /* 0x000e64000800007f */
[----:B-1----:R-:W-:Y:S05]  /*9b60*/  @!P0 BRA `(.L_x_194) ;  /* 0xfffffffc00f08947 */ /* 0x002fea000383ffff */
[----:B------:R-:W-:Y:S05]  /*9b70*/  BRA `(.L_x_212) ;  /* 0xfffffff800407947 */ /* 0x000fea000383ffff */
.L_x_195:
[----:B0-----:R0:W1:Y:S02]  /*9b80*/  SYNCS.PHASECHK.TRANS64.TRYWAIT P0, [R9+URZ], R4 ;  /* 0x00000004090075a7 */ /* 0x001064000800017f */
[----:B-1----:R-:W-:Y:S05]  /*9b90*/  @!P0 NANOSLEEP.SYNCS 0x989680 ;  /* 0x009896800000895d */ /* 0x002fea0003900000 */
[----:B------:R-:W1:Y:S02]  /*9ba0*/  @!P0 SYNCS.PHASECHK.TRANS64 P0, [R9+URZ], R4 ;  /* 0x00000004090085a7 */ /* 0x000e64000800007f */
[----:B-1----:R-:W-:Y:S05]  /*9bb0*/  @!P0 BRA `(.L_x_195) ;  /* 0xfffffffc00f08947 */ /* 0x002fea000383ffff */
[----:B------:R-:W-:Y:S05]  /*9bc0*/  BRA `(.L_x_213) ;  /* 0xfffffff800507947 */ /* 0x000fea000383ffff */
.L_x_196:
[----:B0-----:R0:W1:Y:S02]  /*9bd0*/  SYNCS.PHASECHK.TRANS64.TRYWAIT P0, [R6+URZ], R5 ;  /* 0x00000005060075a7 */ /* 0x001064000800017f */
[----:B-1----:R-:W-:Y:S05]  /*9be0*/  @!P0 NANOSLEEP.SYNCS 0x989680 ;  /* 0x009896800000895d */ /* 0x002fea0003900000 */
[----:B------:R-:W1:Y:S02]  /*9bf0*/  @!P0 SYNCS.PHASECHK.TRANS64 P0, [R6+URZ], R5 ;  /* 0x00000005060085a7 */ /* 0x000e64000800007f */
[----:B-1----:R-:W-:Y:S05]  /*9c00*/  @!P0 BRA `(.L_x_196) ;  /* 0xfffffffc00f08947 */ /* 0x002fea000383ffff */
[----:B------:R-:W-:Y:S05]  /*9c10*/  BRA `(.L_x_214) ;  /* 0xfffffff800607947 */ /* 0x000fea000383ffff */
.L_x_197:
[----:B0-----:R0:W1:Y:S02]  /*9c20*/  SYNCS.PHASECHK.TRANS64.TRYWAIT P0, [R9+URZ], R4 ;  /* 0x00000004090075a7 */ /* 0x001064000800017f */
[----:B-1----:R-:W-:Y:S05]  /*9c30*/  @!P0 NANOSLEEP.SYNCS 0x989680 ;  /* 0x009896800000895d */ /* 0x002fea0003900000 */
[----:B------:R-:W1:Y:S02]  /*9c40*/  @!P0 SYNCS.PHASECHK.TRANS64 P0, [R9+URZ], R4 ;  /* 0x00000004090085a7 */ /* 0x000e64000800007f */
[----:B-1----:R-:W-:Y:S05]  /*9c50*/  @!P0 BRA `(.L_x_197) ;  /* 0xfffffffc00f08947 */ /* 0x002fea000383ffff */
[----:B------:R-:W-:Y:S05]  /*9c60*/  BRA `(.L_x_215) ;  /* 0xfffffff800707947 */ /* 0x000fea000383ffff */
.L_x_198:
[----:B0-----:R0:W1:Y:S02]  /*9c70*/  SYNCS.PHASECHK.TRANS64.TRYWAIT P0, [R8+URZ], R5 ;  /* 0x00000005080075a7 */ /* 0x001064000800017f */
[----:B-1----:R-:W-:Y:S05]  /*9c80*/  @!P0 NANOSLEEP.SYNCS 0x989680 ;  /* 0x009896800000895d */ /* 0x002fea0003900000 */
[----:B------:R-:W1:Y:S02]  /*9c90*/  @!P0 SYNCS.PHASECHK.TRANS64 P0, [R8+URZ], R5 ;  /* 0x00000005080085a7 */ /* 0x000e64000800007f */
[----:B-1----:R-:W-:Y:S05]  /*9ca0*/  @!P0 BRA `(.L_x_198) ;  /* 0xfffffffc00f08947 */ /* 0x002fea000383ffff */
[----:B------:R-:W-:Y:S05]  /*9cb0*/  BRA `(.L_x_216) ;  /* 0xfffffff800807947 */ /* 0x000fea000383ffff */
.L_x_199:
[----:B-1----:R1:W2:Y:S02]  /*9cc0*/  SYNCS.PHASECHK.TRANS64.TRYWAIT P0, [R11+URZ], R6 ;  /* 0x000000060b0075a7 */ /* 0x0022a4000800017f */
[----:B--2---:R-:W-:Y:S05]  /*9cd0*/  @!P0 NANOSLEEP.SYNCS 0x989680 ;  /* 0x009896800000895d */ /* 0x004fea0003900000 */
[----:B------:R-:W2:Y:S02]  /*9ce0*/  @!P0 SYNCS.PHASECHK.TRANS64 P0, [R11+URZ], R6 ;  /* 0x000000060b0085a7 */ /* 0x000ea4000800007f */
[----:B--2---:R-:W-:Y:S05]  /*9cf0*/  @!P0 BRA `(.L_x_199) ;  /* 0xfffffffc00f08947 */ /* 0x004fea000383ffff */
[----:B------:R-:W-:Y:S05]  /*9d00*/  BRA `(.L_x_217) ;  /* 0xfffffff800887947 */ /* 0x000fea000383ffff */
.L_x_218:
[----:B------:R-:W-:-:S00]  /*9d10*/  BRA `(.L_x_218) ;  /* 0xfffffffc00fc7947 */ /* 0x000fc0000383ffff */
[----:B------:R-:W-:-:S00]  /*9d20*/  NOP ;  /* 0x0000000000007918 */ /* 0x000fc00000000000 */
        /* <DEDUP_REMOVED lines=13> */
.L_x_219:


//--------------------- .nv.shared._ZN7cutlass13device_kernelINS_4gemm6kernel13GemmUniversalIN4cute5tupleIJiiiiEEENS1_10collective13CollectiveMmaINS1_37MainloopSm90TmaGmmaWarpSpecializedFP8ILi9ENS5_IJNS4_1CILi4EEENSA_ILi2EEENSA_ILi1EEEEEENS1_32KernelTmaWarpSpecializedPingpongEEENS5_IJNSA_ILi64EEENSA_ILi128EEESI_EEENS_12float_e5m2_tENS5_IJlSD_lEEESK_SL_NS4_8TiledMMAINS4_8MMA_AtomIJNS4_4SM904GMMA31MMA_64x128x32_F32E5M2E5M2_SS_TNILNSP_7ScaleInE1ELSR_1EEEEEENS4_6LayoutINS5_IJSD_SD_SD_EEENS5_IJNSA_ILi0EEESW_SW_EEEEENS5_IJNS4_10UnderscoreESZ_SZ_EEEEENS4_23SM90_TMA_LOAD_MULTICASTENS4_14ComposedLayoutINS4_7SwizzleILi3ELi4ELi3EEENS4_18smem_ptr_flag_bitsILi8EEENSU_INS5_IJNSA_ILi8EEESI_EEENS5_IJSI_SD_EEEEEEEvNS4_8identityES12_S1C_vS1D_EENS_8epilogue10collective6detail29Sm90TmaWarpSpecializedAdapterINS1G_15DefaultEpilogueISK_SL_SL_NS1F_6thread17LinearCombinationISK_Li1EffLNS1K_9ScaleType4KindE0ELNS_15FloatRoundStyleE2ESK_EENS1_15EpilogueDefaultEEEEEvvEEEEvNT_6ParamsE --------------------------
	.section	.nv.shared._ZN7cutlass13device_kernelINS_4gemm6kernel13GemmUniversalIN4cute5tupleIJiiiiEEENS1_10collective13CollectiveMmaINS1_37MainloopSm90TmaGmmaWarpSpecializedFP8ILi9ENS5_IJNS4_1CILi4EEENSA_ILi2EEENSA_ILi1EEEEEENS1_32KernelTmaWarpSpecializedPingpongEEENS5_IJNSA_ILi64EEENSA_ILi128EEESI_EEENS_12float_e5m2_tENS5_IJlSD_lEEESK_SL_NS4_8TiledMMAINS4_8MMA_AtomIJNS4_4SM904GMMA31MMA_64x128x32_F32E5M2E5M2_SS_TNILNSP_7ScaleInE1ELSR_1EEEEEENS4_6LayoutINS5_IJSD_SD_SD_EEENS5_IJNSA_ILi0EEESW_SW_EEEEENS5_IJNS4_10UnderscoreESZ_SZ_EEEEENS4_23SM90_TMA_LOAD_MULTICASTENS4_14ComposedLayoutINS4_7SwizzleILi3ELi4ELi3EEENS4_18smem_ptr_flag_bitsILi8EEENSU_INS5_IJNSA_ILi8EEESI_EEENS5_IJSI_SD_EEEEEEEvNS4_8identityES12_S1C_vS1D_EENS_8epilogue10collective6detail29Sm90TmaWarpSpecializedAdapterINS1G_15DefaultEpilogueISK_SL_SL_NS1F_6thread17LinearCombinationISK_Li1EffLNS1K_9ScaleType4KindE0ELNS_15FloatRoundStyleE2ESK_EENS1_15EpilogueDefaultEEEEEvvEEEEvNT_6ParamsE,"aw",@nobits
	.sectionflags	@""
	.align	16
	.zero		1024


//--------------------- .nv.shared.reserved.0     --------------------------
	.section	.nv.shared.reserved.0,"aw",@nobits
	.weak		__nv_reservedSMEM_offset_0_alias
	.size		__nv_reservedSMEM_offset_0_alias, 0, 0
	.other		__nv_reservedSMEM_offset_0_alias,@"STO_CUDA_RESERVED_SHARED STV_DEFAULT"
__nv_reservedSMEM_offset_0_alias:
	.zero		0


//--------------------- .nv.global                --------------------------
	.section	.nv.global,"aw",@nobits
.nv.global:
	.type		_ZN40_INTERNAL_00aa5e77_4_k_cu_23ccc417_205844cute1_E,@object
	.size		_ZN40_INTERNAL_00aa5e77_4_k_cu_23ccc417_205844cute1_E,(_ZN40_INTERNAL_00aa5e77_4_k_cu_23ccc417_205844cuda3std3__45__cpo6cbeginE - _ZN40_INTERNAL_00aa5e77_4_k_cu_23ccc417_205844cute1_E)
_ZN40_INTERNAL_00aa5e77_4_k_cu_23ccc417_205844cute1_E:
	.zero		1
	.type		_ZN40_INTERNAL_00aa5e77_4_k_cu_23ccc417_205844cuda3std3__45__cpo6cbeginE,@object
	.size		_ZN40_INTERNAL_00aa5e77_4_k_cu_23ccc417_205844cuda3std3__45__cpo6cbeginE,(_ZN40_INTERNAL_00aa5e77_4_k_cu_23ccc417_205844cuda3std3__48in_placeE - _ZN40_INTERNAL_00aa5e77_4_k_cu_23ccc417_205844cuda3std3__45__cpo6cbeginE)
_ZN40_INTERNAL_00aa5e77_4_k_cu_23ccc417_205844cuda3std3__45__cpo6cbeginE:
	.zero		1
	.type		_ZN40_INTERNAL_00aa5e77_4_k_cu_23ccc417_205844cuda3std3__48in_placeE,@object
	.size		_ZN40_INTERNAL_00aa5e77_4_k_cu_23ccc417_205844cuda3std3__48in_placeE,(_ZN40_INTERNAL_00aa5e77_4_k_cu_23ccc417_205844cuda3std6ranges3__45__cpo9iter_moveE - _ZN40_INTERNAL_00aa5e77_4_k_cu_23ccc417_205844cuda3std3__48in_placeE)
_ZN40_INTERNAL_00aa5e77_4_k_cu_23ccc417_205844cuda3std3__48in_placeE:
	.zero		1
	.type		_ZN40_INTERNAL_00aa5e77_4_k_cu_23ccc417_205844cuda3std6ranges3__45__cpo9iter_moveE,@object
	.size		_ZN40_INTERNAL_00aa5e77_4_k_cu_23ccc417_205844cuda3std6ranges3__45__cpo9iter_moveE,(_ZN40_INTERNAL_00aa5e77_4_k_cu_23ccc417_205844cuda3std3__45__cpo5beginE - _ZN40_INTERNAL_00aa5e77_4_k_cu_23ccc417_205844cuda3std6ranges3__45__cpo9iter_moveE)
_ZN40_INTERNAL_00aa5e77_4_k_cu_23ccc417_205844cuda3std6ranges3__45__cpo9iter_moveE:
	.zero		1
	.type		_ZN40_INTERNAL_00aa5e77_4_k_cu_23ccc417_205844cuda3std3__45__cpo5beginE,@object
	.size		_ZN40_INTERNAL_00aa5e77_4_k_cu_23ccc417_205844cuda3std3__45__cpo5beginE,(_ZN40_INTERNAL_00aa5e77_4_k_cu_23ccc417_205844cuda3std3__442_GLOBAL__N__00aa5e77_4_k_cu_23ccc417_205846ignoreE - _ZN40_INTERNAL_00aa5e77_4_k_cu_23ccc417_205844cuda3std3__45__cpo5beginE)
_ZN40_INTERNAL_00aa5e77_4_k_cu_23ccc417_205844cuda3std3__45__cpo5beginE:
	.zero		1
	.type		_ZN40_INTERNAL_00aa5e77_4_k_cu_23ccc417_205844cuda3std3__442_GLOBAL__N__00aa5e77_4_k_cu_23ccc417_205846ignoreE,@object
	.size		_ZN40_INTERNAL_00aa5e77_4_k_cu_23ccc417_205844cuda3std3__442_GLOBAL__N__00aa5e77_4_k_cu_23ccc417_205846ignoreE,(_ZN40_INTERNAL_00aa5e77_4_k_cu_23ccc417_205844cute7productE - _ZN40_INTERNAL_00aa5e77_4_k_cu_23ccc417_205844cuda3std3__442_GLOBAL__N__00aa5e77_4_k_cu_23ccc417_205846ignoreE)
_ZN40_INTERNAL_00aa5e77_4_k_cu_23ccc417_205844cuda3std3__442_GLOBAL__N__00aa5e77_4_k_cu_23ccc417_205846ignoreE:
	.zero		1
	.type		_ZN40_INTERNAL_00aa5e77_4_k_cu_23ccc417_205844cute7productE,@object
	.size		_ZN40_INTERNAL_00aa5e77_4_k_cu_23ccc417_205844cute7productE,(_ZN40_INTERNAL_00aa5e77_4_k_cu_23ccc417_205844cuda3std3__45__cpo3endE - _ZN40_INTERNAL_00aa5e77_4_k_cu_23ccc417_205844cute7productE)
_ZN40_INTERNAL_00aa5e77_4_k_cu_23ccc417_205844cute7productE:
	.zero		1
	.type		_ZN40_INTERNAL_00aa5e77_4_k_cu_23ccc417_205844cuda3std3__45__cpo3endE,@object
	.size		_ZN40_INTERNAL_00aa5e77_4_k_cu_23ccc417_205844cuda3std3__45__cpo3endE,(_ZN40_INTERNAL_00aa5e77_4_k_cu_23ccc417_205844cuda3std3__419piecewise_constructE - _ZN40_INTERNAL_00aa5e77_4_k_cu_23ccc417_205844cuda3std3__45__cpo3endE)
_ZN40_INTERNAL_00aa5e77_4_k_cu_23ccc417_205844cuda3std3__45__cpo3endE:
	.zero		1
	.type		_ZN40_INTERNAL_00aa5e77_4_k_cu_23ccc417_205844cuda3std3__419piecewise_constructE,@object
	.size		_ZN40_INTERNAL_00aa5e77_4_k_cu_23ccc417_205844cuda3std3__419piecewise_constructE,(_ZN40_INTERNAL_00aa5e77_4_k_cu_23ccc417_205844cuda3std3__45__cpo4cendE - _ZN40_INTERNAL_00aa5e77_4_k_cu_23ccc417_205844cuda3std3__419piecewise_constructE)
_ZN40_INTERNAL_00aa5e77_4_k_cu_23ccc417_205844cuda3std3__419piecewise_constructE:
	.zero		1
	.type		_ZN40_INTERNAL_00aa5e77_4_k_cu_23ccc417_205844cuda3std3__45__cpo4cendE,@object
	.size		_ZN40_INTERNAL_00aa5e77_4_k_cu_23ccc417_205844cuda3std3__45__cpo4cendE,(_ZN40_INTERNAL_00aa5e77_4_k_cu_23ccc417_205844cuda3std6ranges3__45__cpo4swapE - _ZN40_INTERNAL_00aa5e77_4_k_cu_23ccc417_205844cuda3std3__45__cpo4cendE)
_ZN40_INTERNAL_00aa5e77_4_k_cu_23ccc417_205844cuda3std3__45__cpo4cendE:
	.zero		1
	.type		_ZN40_INTERNAL_00aa5e77_4_k_cu_23ccc417_205844cuda3std6ranges3__45__cpo4swapE,@object
	.size		_ZN40_INTERNAL_00aa5e77_4_k_cu_23ccc417_205844cuda3std6ranges3__45__cpo4swapE,(.L_7 - _ZN40_INTERNAL_00aa5e77_4_k_cu_23ccc417_205844cuda3std6ranges3__45__cpo4swapE)
_ZN40_INTERNAL_00aa5e77_4_k_cu_23ccc417_205844cuda3std6ranges3__45__cpo4swapE:
	.zero		1
.L_7:


//--------------------- .nv.constant0._ZN7cutlass13device_kernelINS_4gemm6kernel13GemmUniversalIN4cute5tupleIJiiiiEEENS1_10collective13CollectiveMmaINS1_37MainloopSm90TmaGmmaWarpSpecializedFP8ILi9ENS5_IJNS4_1CILi4EEENSA_ILi2EEENSA_ILi1EEEEEENS1_32KernelTmaWarpSpecializedPingpongEEENS5_IJNSA_ILi64EEENSA_ILi128EEESI_EEENS_12float_e5m2_tENS5_IJlSD_lEEESK_SL_NS4_8TiledMMAINS4_8MMA_AtomIJNS4_4SM904GMMA31MMA_64x128x32_F32E5M2E5M2_SS_TNILNSP_7ScaleInE1ELSR_1EEEEEENS4_6LayoutINS5_IJSD_SD_SD_EEENS5_IJNSA_ILi0EEESW_SW_EEEEENS5_IJNS4_10UnderscoreESZ_SZ_EEEEENS4_23SM90_TMA_LOAD_MULTICASTENS4_14ComposedLayoutINS4_7SwizzleILi3ELi4ELi3EEENS4_18smem_ptr_flag_bitsILi8EEENSU_INS5_IJNSA_ILi8EEESI_EEENS5_IJSI_SD_EEEEEEEvNS4_8identityES12_S1C_vS1D_EENS_8epilogue10collective6detail29Sm90TmaWarpSpecializedAdapterINS1G_15DefaultEpilogueISK_SL_SL_NS1F_6thread17LinearCombinationISK_Li1EffLNS1K_9ScaleType4KindE0ELNS_15FloatRoundStyleE2ESK_EENS1_15EpilogueDefaultEEEEEvvEEEEvNT_6ParamsE --------------------------
	.section	.nv.constant0._ZN7cutlass13device_kernelINS_4gemm6kernel13GemmUniversalIN4cute5tupleIJiiiiEEENS1_10collective13CollectiveMmaINS1_37MainloopSm90TmaGmmaWarpSpecializedFP8ILi9ENS5_IJNS4_1CILi4EEENSA_ILi2EEENSA_ILi1EEEEEENS1_32KernelTmaWarpSpecializedPingpongEEENS5_IJNSA_ILi64EEENSA_ILi128EEESI_EEENS_12float_e5m2_tENS5_IJlSD_lEEESK_SL_NS4_8TiledMMAINS4_8MMA_AtomIJNS4_4SM904GMMA31MMA_64x128x32_F32E5M2E5M2_SS_TNILNSP_7ScaleInE1ELSR_1EEEEEENS4_6LayoutINS5_IJSD_SD_SD_EEENS5_IJNSA_ILi0EEESW_SW_EEEEENS5_IJNS4_10UnderscoreESZ_SZ_EEEEENS4_23SM90_TMA_LOAD_MULTICASTENS4_14ComposedLayoutINS4_7SwizzleILi3ELi4ELi3EEENS4_18smem_ptr_flag_bitsILi8EEENSU_INS5_IJNSA_ILi8EEESI_EEENS5_IJSI_SD_EEEEEEEvNS4_8identityES12_S1C_vS1D_EENS_8epilogue10collective6detail29Sm90TmaWarpSpecializedAdapterINS1G_15DefaultEpilogueISK_SL_SL_NS1F_6thread17LinearCombinationISK_Li1EffLNS1K_9ScaleType4KindE0ELNS_15FloatRoundStyleE2ESK_EENS1_15EpilogueDefaultEEEEEvvEEEEvNT_6ParamsE,"a",@progbits
	.sectionflags	@""
	.align	4
.nv.constant0._ZN7cutlass13device_kernelINS_4gemm6kernel13GemmUniversalIN4cute5tupleIJiiiiEEENS1_10collective13CollectiveMmaINS1_37MainloopSm90TmaGmmaWarpSpecializedFP8ILi9ENS5_IJNS4_1CILi4EEENSA_ILi2EEENSA_ILi1EEEEEENS1_32KernelTmaWarpSpecializedPingpongEEENS5_IJNSA_ILi64EEENSA_ILi128EEESI_EEENS_12float_e5m2_tENS5_IJlSD_lEEESK_SL_NS4_8TiledMMAINS4_8MMA_AtomIJNS4_4SM904GMMA31MMA_64x128x32_F32E5M2E5M2_SS_TNILNSP_7ScaleInE1ELSR_1EEEEEENS4_6LayoutINS5_IJSD_SD_SD_EEENS5_IJNSA_ILi0EEESW_SW_EEEEENS5_IJNS4_10UnderscoreESZ_SZ_EEEEENS4_23SM90_TMA_LOAD_MULTICASTENS4_14ComposedLayoutINS4_7SwizzleILi3ELi4ELi3EEENS4_18smem_ptr_flag_bitsILi8EEENSU_INS5_IJNSA_ILi8EEESI_EEENS5_IJSI_SD_EEEEEEEvNS4_8identityES12_S1C_vS1D_EENS_8epilogue10collective6detail29Sm90TmaWarpSpecializedAdapterINS1G_15DefaultEpilogueISK_SL_SL_NS1F_6thread17LinearCombinationISK_Li1EffLNS1K_9ScaleType4KindE0ELNS_15FloatRoundStyleE2ESK_EENS1_15EpilogueDefaultEEEEEvvEEEEvNT_6ParamsE:
	.zero		1664


//--------------------- SYMBOLS --------------------------

	.type		.nv.reservedSmem.offset0,@object
	.size		.nv.reservedSmem.offset0,0x4
